	.headerflags	@"EF_CUDA_TEXMODE_UNIFIED EF_CUDA_64BIT_ADDRESS EF_CUDA_ACCELERATORS EF_CUDA_SM90 EF_CUDA_VIRTUAL_SM(EF_CUDA_SM90)"
	.elftype	@"ET_EXEC"


//--------------------- .nv.info                  --------------------------
	.section	.nv.info,"",@"SHT_CUDA_INFO"
	.align	4


	//----- nvinfo : EIATTR_REGCOUNT
	.align		4
        /*0000*/ 	.byte	0x04, 0x2f
        /*0002*/ 	.short	(.L_26 - .L_25)
	.align		4
.L_25:
        /*0004*/ 	.word	index@(triton_poi_fused_grid_sampler_2d_1)
        /*0008*/ 	.word	0x00000031


	//----- nvinfo : EIATTR_MIN_STACK_SIZE
	.align		4
.L_26:
        /*000c*/ 	.byte	0x04, 0x12
        /*000e*/ 	.short	(.L_28 - .L_27)
	.align		4
.L_27:
        /*0010*/ 	.word	index@(triton_poi_fused_grid_sampler_2d_1)
        /*0014*/ 	.word	0x00000000


	//----- nvinfo : EIATTR_FRAME_SIZE
	.align		4
.L_28:
        /*0018*/ 	.byte	0x04, 0x11
        /*001a*/ 	.short	(.L_30 - .L_29)
	.align		4
.L_29:
        /*001c*/ 	.word	index@(triton_poi_fused_grid_sampler_2d_1)
        /*0020*/ 	.word	0x00000000


	//----- nvinfo : EIATTR_MIN_STACK_SIZE
	.align		4
.L_30:
        /*0024*/ 	.byte	0x04, 0x12
        /*0026*/ 	.short	(.L_32 - .L_31)
	.align		4
.L_31:
        /*0028*/ 	.word	index@(triton_poi_fused_grid_sampler_2d_1)
        /*002c*/ 	.word	0x00000000
.L_32:


//--------------------- .nv.info.triton_poi_fused_grid_sampler_2d_1 --------------------------
	.section	.nv.info.triton_poi_fused_grid_sampler_2d_1,"",@"SHT_CUDA_INFO"
	.sectionflags	@""
	.align	4


	//----- nvinfo : EIATTR_CUDA_API_VERSION
	.align		4
        /*0000*/ 	.byte	0x04, 0x37
        /*0002*/ 	.short	(.L_34 - .L_33)
.L_33:
        /*0004*/ 	.word	0x0000007c


	//----- nvinfo : EIATTR_KPARAM_INFO
	.align		4
.L_34:
        /*0008*/ 	.byte	0x04, 0x17
        /*000a*/ 	.short	(.L_36 - .L_35)
.L_35:
        /*000c*/ 	.word	0x00000000
        /*0010*/ 	.short	0x0003
        /*0012*/ 	.short	0x0018
        /*0014*/ 	.byte	0x00, 0xf0, 0x11, 0x00


	//----- nvinfo : EIATTR_KPARAM_INFO
	.align		4
.L_36:
        /*0018*/ 	.byte	0x04, 0x17
        /*001a*/ 	.short	(.L_38 - .L_37)
.L_37:
        /*001c*/ 	.word	0x00000000
        /*0020*/ 	.short	0x0002
        /*0022*/ 	.short	0x0010
        /*0024*/ 	.byte	0x00, 0xf4, 0x21, 0x00


	//----- nvinfo : EIATTR_KPARAM_INFO
	.align		4
.L_38:
        /*0028*/ 	.byte	0x04, 0x17
        /*002a*/ 	.short	(.L_40 - .L_39)
.L_39:
        /*002c*/ 	.word	0x00000000
        /*0030*/ 	.short	0x0001
        /*0032*/ 	.short	0x0008
        /*0034*/ 	.byte	0x00, 0xf4, 0x21, 0x00


	//----- nvinfo : EIATTR_KPARAM_INFO
	.align		4
.L_40:
        /*0038*/ 	.byte	0x04, 0x17
        /*003a*/ 	.short	(.L_42 - .L_41)
.L_41:
        /*003c*/ 	.word	0x00000000
        /*0040*/ 	.short	0x0000
        /*0042*/ 	.short	0x0000
        /*0044*/ 	.byte	0x00, 0xf4, 0x21, 0x00


	//----- nvinfo : EIATTR_SPARSE_MMA_MASK
	.align		4
.L_42:
        /*0048*/ 	.byte	0x03, 0x50
        /*004a*/ 	.short	0x0000


	//----- nvinfo : EIATTR_MAXREG_COUNT
	.align		4
        /*004c*/ 	.byte	0x03, 0x1b
        /*004e*/ 	.short	0x00ff


	//----- nvinfo : EIATTR_EXTERNS
	.align		4
        /*0050*/ 	.byte	0x04, 0x0f
        /*0052*/ 	.short	(.L_44 - .L_43)


	//   ....[0]....
	.align		4
.L_43:
        /*0054*/ 	.word	index@(__assertfail)


	//----- nvinfo : EIATTR_SYSCALL_OFFSETS
	.align		4
.L_44:
        /*0058*/ 	.byte	0x04, 0x46
        /*005a*/ 	.short	(.L_46 - .L_45)


	//   ....[0]....
.L_45:
        /*005c*/ 	.word	0x00000760


	//   ....[1]....
        /*0060*/ 	.word	0x000009b0


	//   ....[2]....
        /*0064*/ 	.word	0x00000d60


	//   ....[3]....
        /*0068*/ 	.word	0x00000fd0


	//   ....[4]....
        /*006c*/ 	.word	0x00001410


	//   ....[5]....
        /*0070*/ 	.word	0x00001660


	//   ....[6]....
        /*0074*/ 	.word	0x00001a30


	//   ....[7]....
        /*0078*/ 	.word	0x00001ca0


	//----- nvinfo : EIATTR_EXIT_INSTR_OFFSETS
	.align		4
.L_46:
        /*007c*/ 	.byte	0x04, 0x1c
        /*007e*/ 	.short	(.L_48 - .L_47)


	//   ....[0]....
.L_47:
        /*0080*/ 	.word	0x00002090


	//   ....[1]....
        /*0084*/ 	.word	0x000020b0


	//----- nvinfo : EIATTR_REQNTID
	.align		4
.L_48:
        /*0088*/ 	.byte	0x04, 0x10
        /*008a*/ 	.short	(.L_50 - .L_49)
.L_49:
        /*008c*/ 	.word	0x00000080
        /*0090*/ 	.word	0x00000001
        /*0094*/ 	.word	0x00000001


	//----- nvinfo : EIATTR_CRS_STACK_SIZE
	.align		4
.L_50:
        /*0098*/ 	.byte	0x04, 0x1e
        /*009a*/ 	.short	(.L_52 - .L_51)
.L_51:
        /*009c*/ 	.word	0x00000000


	//----- nvinfo : EIATTR_CBANK_PARAM_SIZE
	.align		4
.L_52:
        /*00a0*/ 	.byte	0x03, 0x19
        /*00a2*/ 	.short	0x001c


	//----- nvinfo : EIATTR_PARAM_CBANK
	.align		4
        /*00a4*/ 	.byte	0x04, 0x0a
        /*00a6*/ 	.short	(.L_54 - .L_53)
	.align		4
.L_53:
        /*00a8*/ 	.word	index@(.nv.constant0.triton_poi_fused_grid_sampler_2d_1)
        /*00ac*/ 	.short	0x0210
        /*00ae*/ 	.short	0x001c


	//----- nvinfo : EIATTR_SW_WAR
	.align		4
.L_54:
        /*00b0*/ 	.byte	0x04, 0x36
        /*00b2*/ 	.short	(.L_56 - .L_55)
.L_55:
        /*00b4*/ 	.word	0x00000008
.L_56:


//--------------------- .nv.callgraph             --------------------------
	.section	.nv.callgraph,"",@"SHT_CUDA_CALLGRAPH"
	.align	4
	.sectionentsize	8
	.align		4
        /*0000*/ 	.word	0x00000000
	.align		4
        /*0004*/ 	.word	0xffffffff
	.align		4
        /*0008*/ 	.word	index@(triton_poi_fused_grid_sampler_2d_1)
	.align		4
        /*000c*/ 	.word	index@(__assertfail)
	.align		4
        /*0010*/ 	.word	0x00000000
	.align		4
        /*0014*/ 	.word	0xfffffffe
	.align		4
        /*0018*/ 	.word	0x00000000
	.align		4
        /*001c*/ 	.word	0xfffffffd
	.align		4
        /*0020*/ 	.word	0x00000000
	.align		4
        /*0024*/ 	.word	0xfffffffc


//--------------------- .nv.constant4             --------------------------
	.section	.nv.constant4,"a",@progbits
	.align	8
	.align		8
.nv.constant4:
        /*0000*/ 	.dword	__assertfail
	.align		8
        /*0008*/ 	.dword	assertFunc_7
	.align		8
        /*0010*/ 	.dword	assertFile_7
	.align		8
        /*0018*/ 	.dword	assertMessage_7
	.align		8
        /*0020*/ 	.dword	assertFunc_6
	.align		8
        /*0028*/ 	.dword	assertFile_6
	.align		8
        /*0030*/ 	.dword	assertMessage_6
	.align		8
        /*0038*/ 	.dword	assertFunc_5
	.align		8
        /*0040*/ 	.dword	assertFile_5
	.align		8
        /*0048*/ 	.dword	assertMessage_5
	.align		8
        /*0050*/ 	.dword	assertFunc_4
	.align		8
        /*0058*/ 	.dword	assertFile_4
	.align		8
        /*0060*/ 	.dword	assertMessage_4
	.align		8
        /*0068*/ 	.dword	assertFunc_3
	.align		8
        /*0070*/ 	.dword	assertFile_3
	.align		8
        /*0078*/ 	.dword	assertMessage_3
	.align		8
        /*0080*/ 	.dword	assertFunc_2
	.align		8
        /*0088*/ 	.dword	assertFile_2
	.align		8
        /*0090*/ 	.dword	assertMessage_2
	.align		8
        /*0098*/ 	.dword	assertFunc_1
	.align		8
        /*00a0*/ 	.dword	assertFile_1
	.align		8
        /*00a8*/ 	.dword	assertMessage_1
	.align		8
        /*00b0*/ 	.dword	assertFunc_0
	.align		8
        /*00b8*/ 	.dword	assertFile_0
	.align		8
        /*00c0*/ 	.dword	assertMessage_0
	.align		8
        /*00c8*/ 	.dword	_$_str


//--------------------- .text.triton_poi_fused_grid_sampler_2d_1 --------------------------
	.section	.text.triton_poi_fused_grid_sampler_2d_1,"ax",@progbits
	.sectionflags	@"SHF_BARRIERS=1"
	.align	128
        .global         triton_poi_fused_grid_sampler_2d_1
        .type           triton_poi_fused_grid_sampler_2d_1,@function
        .size           triton_poi_fused_grid_sampler_2d_1,(.L_x_9 - triton_poi_fused_grid_sampler_2d_1)
        .other          triton_poi_fused_grid_sampler_2d_1,@"STO_CUDA_ENTRY STV_DEFAULT"
triton_poi_fused_grid_sampler_2d_1:
.text.triton_poi_fused_grid_sampler_2d_1:
[----:B------:R-:W0:Y:S02]  /*0000*/  LDC R1, c[0x0][0x28] ;  /* 0x00000a00ff017b82 */ /* 0x000e240000000800 */
[----:B------:R-:W1:Y:S01]  /*0010*/  S2R R0, SR_TID.X ;  /* 0x0000000000007919 */ /* 0x000e620000002100 */
[----:B------:R-:W-:Y:S01]  /*0020*/  ULDC.64 UR6, c[0x0][0x218] ;  /* 0x0000860000067ab9 */ /* 0x000fe20000000a00 */
[----:B------:R-:W-:Y:S01]  /*0030*/  IMAD.MOV.U32 R8, RZ, RZ, RZ ;  /* 0x000000ffff087224 */ /* 0x000fe200078e00ff */
[----:B------:R-:W-:Y:S01]  /*0040*/  ULDC.64 UR4, c[0x0][0x208] ;  /* 0x0000820000047ab9 */ /* 0x000fe20000000a00 */
[----:B------:R-:W2:Y:S01]  /*0050*/  S2R R3, SR_CTAID.X ;  /* 0x0000000000037919 */ /* 0x000ea20000002500 */
[----:B-1----:R-:W-:Y:S01]  /*0060*/  IMAD.SHL.U32 R0, R0, 0x2, RZ ;  /* 0x0000000200007824 */ /* 0x002fe200078e00ff */
[----:B--2---:R-:W-:-:S04]  /*0070*/  SHF.R.S32.HI R7, RZ, 0x17, R3 ;  /* 0x00000017ff077819 */ /* 0x004fc80000011403 */
[----:B------:R-:W-:Y:S02]  /*0080*/  LOP3.LUT R0, R0, 0xfe, RZ, 0xc0, !PT ;  /* 0x000000fe00007812 */ /* 0x000fe400078ec0ff */
[----:B------:R-:W-:-:S03]  /*0090*/  SGXT R7, R7, 0x1 ;  /* 0x000000010707781a */ /* 0x000fc60000000200 */
[----:B------:R-:W-:Y:S02]  /*00a0*/  IMAD R16, R3, 0x100, R0 ;  /* 0x0000010003107824 */ /* 0x000fe400078e0200 */
[----:B------:R-:W1:Y:S02]  /*00b0*/  LDC.64 R2, c[0x0][0x218] ;  /* 0x00008600ff027b82 */ /* 0x000e640000000a00 */
[----:B------:R-:W-:Y:S01]  /*00c0*/  VIADD R0, R16, 0x1 ;  /* 0x0000000110007836 */ /* 0x000fe20000000000 */
[----:B------:R-:W-:Y:S02]  /*00d0*/  SHF.R.S32.HI R9, RZ, 0x1f, R16 ;  /* 0x0000001fff097819 */ /* 0x000fe40000011410 */
[-C--:B------:R-:W-:Y:S02]  /*00e0*/  LEA.HI R4, R7, R16.reuse, RZ, 0x6 ;  /* 0x0000001007047211 */ /* 0x080fe400078f30ff */
[----:B------:R-:W-:Y:S02]  /*00f0*/  LEA.HI R9, R9, R16, RZ, 0x4 ;  /* 0x0000001009097211 */ /* 0x000fe400078f20ff */
[----:B------:R-:W-:-:S02]  /*0100*/  LEA.HI R7, R7, R0, RZ, 0x4 ;  /* 0x0000000007077211 */ /* 0x000fc400078f20ff */
[----:B------:R-:W-:Y:S02]  /*0110*/  LOP3.LUT R5, R9, 0x7ffffff0, RZ, 0xc0, !PT ;  /* 0x7ffffff009057812 */ /* 0x000fe400078ec0ff */
[----:B------:R-:W-:Y:S02]  /*0120*/  SHF.R.S32.HI R4, RZ, 0x6, R4 ;  /* 0x00000006ff047819 */ /* 0x000fe40000011404 */
[----:B------:R-:W-:Y:S01]  /*0130*/  LOP3.LUT R7, R7, 0x7ffffff0, RZ, 0xc0, !PT ;  /* 0x7ffffff007077812 */ /* 0x000fe200078ec0ff */
[C---:B------:R-:W-:Y:S01]  /*0140*/  IMAD.IADD R5, R16.reuse, 0x1, -R5 ;  /* 0x0000000110057824 */ /* 0x040fe200078e0a05 */
[----:B------:R-:W-:Y:S01]  /*0150*/  ISETP.GE.AND P5, PT, R16, 0x100, PT ;  /* 0x000001001000780c */ /* 0x000fe20003fa6270 */
[----:B------:R-:W-:Y:S02]  /*0160*/  IMAD.SHL.U32 R11, R4, 0x20, RZ ;  /* 0x00000020040b7824 */ /* 0x000fe400078e00ff */
[----:B------:R-:W-:Y:S02]  /*0170*/  IMAD.SHL.U32 R6, R5, 0x2, RZ ;  /* 0x0000000205067824 */ /* 0x000fe400078e00ff */
[----:B------:R-:W-:Y:S01]  /*0180*/  IMAD.IADD R7, R0, 0x1, -R7 ;  /* 0x0000000100077824 */ /* 0x000fe200078e0a07 */
[--C-:B------:R-:W-:Y:S01]  /*0190*/  SHF.R.S32.HI R13, RZ, 0x1f, R11.reuse ;  /* 0x0000001fff0d7819 */ /* 0x100fe2000001140b */
[----:B------:R-:W-:-:S02]  /*01a0*/  IMAD.IADD R5, R6, 0x1, R11 ;  /* 0x0000000106057824 */ /* 0x000fc400078e020b */
[----:B------:R-:W-:Y:S01]  /*01b0*/  IMAD.SHL.U32 R0, R7, 0x2, RZ ;  /* 0x0000000207007824 */ /* 0x000fe200078e00ff */
[----:B------:R-:W-:Y:S01]  /*01c0*/  IADD3 R7, P0, R6, R11, RZ ;  /* 0x0000000b06077210 */ /* 0x000fe20007f1e0ff */
[----:B-1----:R-:W-:-:S03]  /*01d0*/  IMAD.WIDE R4, R5, 0x4, R2 ;  /* 0x0000000405047825 */ /* 0x002fc600078e0202 */
[-C--:B------:R-:W-:Y:S02]  /*01e0*/  LEA.HI.X.SX32 R12, R6, R13.reuse, 0x1, P0 ;  /* 0x0000000d060c7211 */ /* 0x080fe400000f0eff */
[C---:B------:R-:W-:Y:S01]  /*01f0*/  LEA R6, P0, R7.reuse, UR6, 0x2 ;  /* 0x0000000607067c11 */ /* 0x040fe2000f8010ff */
[----:B------:R1:W2:Y:S01]  /*0200*/  @!P5 LDG.E.EL R8, desc[UR4][R4.64] ;  /* 0x000000040408d981 */ /* 0x0002a2000c2e1900 */
[----:B------:R-:W-:Y:S02]  /*0210*/  IADD3 R14, P1, R0, R11, RZ ;  /* 0x0000000b000e7210 */ /* 0x000fe40007f3e0ff */
[----:B------:R-:W-:Y:S01]  /*0220*/  LEA.HI.X R7, R7, UR7, R12, 0x2, P0 ;  /* 0x0000000707077c11 */ /* 0x000fe200080f140c */
[----:B------:R-:W-:Y:S01]  /*0230*/  IMAD.MOV.U32 R12, RZ, RZ, RZ ;  /* 0x000000ffff0c7224 */ /* 0x000fe200078e00ff */
[C---:B------:R-:W-:Y:S01]  /*0240*/  LEA.HI.X.SX32 R15, R0.reuse, R13, 0x1, P1 ;  /* 0x0000000d000f7211 */ /* 0x040fe200008f0eff */
[----:B------:R-:W-:Y:S01]  /*0250*/  IMAD.IADD R13, R0, 0x1, R11 ;  /* 0x00000001000d7824 */ /* 0x000fe200078e020b */
[----:B------:R-:W-:Y:S01]  /*0260*/  LEA R10, P1, R14, UR6, 0x2 ;  /* 0x000000060e0a7c11 */ /* 0x000fe2000f8210ff */
[----:B-1----:R-:W-:-:S03]  /*0270*/  IMAD.MOV.U32 R4, RZ, RZ, RZ ;  /* 0x000000ffff047224 */ /* 0x002fc600078e00ff */
[----:B------:R-:W-:Y:S01]  /*0280*/  LEA.HI.X R11, R14, UR7, R15, 0x2, P1 ;  /* 0x000000070e0b7c11 */ /* 0x000fe200088f140f */
[----:B------:R-:W3:Y:S01]  /*0290*/  @!P5 LDG.E.EL R12, desc[UR4][R6.64+0x4] ;  /* 0x00000404060cd981 */ /* 0x000ee2000c2e1900 */
[----:B------:R-:W-:-:S03]  /*02a0*/  IMAD.MOV.U32 R0, RZ, RZ, RZ ;  /* 0x000000ffff007224 */ /* 0x000fc600078e00ff */
[----:B------:R-:W4:Y:S01]  /*02b0*/  @!P5 LDG.E.EL R4, desc[UR4][R10.64+0x4] ;  /* 0x000004040a04d981 */ /* 0x000f22000c2e1900 */
[----:B------:R-:W-:-:S05]  /*02c0*/  IMAD.WIDE R2, R13, 0x4, R2 ;  /* 0x000000040d027825 */ /* 0x000fca00078e0202 */
[----:B------:R-:W5:Y:S01]  /*02d0*/  @!P5 LDG.E.EL R0, desc[UR4][R2.64] ;  /* 0x000000040200d981 */ /* 0x000f62000c2e1900 */
[----:B------:R-:W-:-:S04]  /*02e0*/  IMAD.MOV.U32 R5, RZ, RZ, 0x40000000 ;  /* 0x40000000ff057424 */ /* 0x000fc800078e00ff */
[----:B--2---:R-:W-:-:S05]  /*02f0*/  FFMA R8, R8, R5, 1.5 ;  /* 0x3fc0000008087423 */ /* 0x004fca0000000005 */
[----:B------:R-:W-:-:S04]  /*0300*/  FSETP.GTU.AND P0, PT, R8, RZ, PT ;  /* 0x000000ff0800720b */ /* 0x000fc80003f0c000 */
[----:B------:R-:W-:Y:S01]  /*0310*/  FSEL R17, R8, RZ, P0 ;  /* 0x000000ff08117208 */ /* 0x000fe20000000000 */
[----:B---3--:R-:W-:-:S03]  /*0320*/  FFMA R12, R12, R5, 1.5 ;  /* 0x3fc000000c0c7423 */ /* 0x008fc60000000005 */
[C---:B------:R-:W-:Y:S02]  /*0330*/  FSETP.GEU.AND P2, PT, R17.reuse, 3, PT ;  /* 0x404000001100780b */ /* 0x040fe40003f4e000 */
[----:B------:R-:W-:Y:S01]  /*0340*/  FSETP.NAN.AND P1, PT, R17, R17, PT ;  /* 0x000000111100720b */ /* 0x000fe20003f28000 */
[----:B----4-:R-:W-:Y:S01]  /*0350*/  FFMA R4, R4, R5, 1.5 ;  /* 0x3fc0000004047423 */ /* 0x010fe20000000005 */
[----:B------:R-:W-:-:S04]  /*0360*/  FSETP.GTU.AND P0, PT, R12, RZ, PT ;  /* 0x000000ff0c00720b */ /* 0x000fc80003f0c000 */
[----:B------:R-:W-:Y:S01]  /*0370*/  FSEL R18, R12, RZ, P0 ;  /* 0x000000ff0c127208 */ /* 0x000fe20000000000 */
[----:B-----5:R-:W-:Y:S01]  /*0380*/  FFMA R0, R0, R5, 1.5 ;  /* 0x3fc0000000007423 */ /* 0x020fe20000000005 */
[----:B------:R-:W-:Y:S02]  /*0390*/  FSETP.GTU.AND P3, PT, R4, RZ, PT ;  /* 0x000000ff0400720b */ /* 0x000fe40003f6c000 */
[----:B------:R-:W-:Y:S02]  /*03a0*/  FSETP.GEU.AND P0, PT, R18, 3, PT ;  /* 0x404000001200780b */ /* 0x000fe40003f0e000 */
[----:B------:R-:W-:Y:S02]  /*03b0*/  FSEL R19, R4, RZ, P3 ;  /* 0x000000ff04137208 */ /* 0x000fe40001800000 */
[----:B------:R-:W-:Y:S02]  /*03c0*/  FSETP.GTU.AND P3, PT, R0, RZ, PT ;  /* 0x000000ff0000720b */ /* 0x000fe40003f6c000 */
[----:B------:R-:W-:-:S02]  /*03d0*/  FSETP.GEU.AND P4, PT, R19, 3, PT ;  /* 0x404000001300780b */ /* 0x000fc40003f8e000 */
[----:B------:R-:W-:Y:S02]  /*03e0*/  @P2 FSEL R17, R17, 3, P1 ;  /* 0x4040000011112808 */ /* 0x000fe40000800000 */
[----:B------:R-:W-:Y:S02]  /*03f0*/  FSEL R22, R0, RZ, P3 ;  /* 0x000000ff00167208 */ /* 0x000fe40001800000 */
[----:B------:R-:W-:Y:S01]  /*0400*/  FSETP.NAN.AND P1, PT, R18, R18, PT ;  /* 0x000000121200720b */ /* 0x000fe20003f28000 */
[----:B------:R-:W-:Y:S01]  /*0410*/  FRND.FTZ.FLOOR R0, R17 ;  /* 0x0000001100007307 */ /* 0x000fe20000215000 */
[----:B------:R-:W-:Y:S02]  /*0420*/  FSETP.GEU.AND P2, PT, R22, 3, PT ;  /* 0x404000001600780b */ /* 0x000fe40003f4e000 */
[----:B------:R-:W-:Y:S02]  /*0430*/  @P0 FSEL R18, R18, 3, P1 ;  /* 0x4040000012120808 */ /* 0x000fe40000800000 */
[----:B------:R-:W-:-:S03]  /*0440*/  FSETP.NAN.AND P0, PT, R19, R19, PT ;  /* 0x000000131300720b */ /* 0x000fc60003f08000 */
[----:B------:R-:W1:Y:S01]  /*0450*/  FRND.FTZ.FLOOR R37, R18 ;  /* 0x0000001200257307 */ /* 0x000e620000215000 */
[----:B------:R-:W-:Y:S02]  /*0460*/  @P4 FSEL R19, R19, 3, P0 ;  /* 0x4040000013134808 */ /* 0x000fe40000000000 */
[----:B------:R-:W-:-:S04]  /*0470*/  FSETP.NAN.AND P0, PT, R22, R22, PT ;  /* 0x000000161600720b */ /* 0x000fc80003f08000 */
[----:B------:R-:W-:Y:S01]  /*0480*/  @P2 FSEL R22, R22, 3, P0 ;  /* 0x4040000016162808 */ /* 0x000fe20000000000 */
[----:B------:R-:W2:Y:S01]  /*0490*/  FRND.FTZ.FLOOR R38, R19 ;  /* 0x0000001300267307 */ /* 0x000ea20000215000 */
[----:B-1----:R-:W-:-:S07]  /*04a0*/  FSETP.GEU.AND P1, PT, R37, 4, PT ;  /* 0x408000002500780b */ /* 0x002fce0003f2e000 */
[----:B------:R-:W1:Y:S01]  /*04b0*/  FRND.FTZ.FLOOR R23, R22 ;  /* 0x0000001600177307 */ /* 0x000e620000215000 */
[----:B------:R-:W-:Y:S02]  /*04c0*/  FSETP.GE.AND P1, PT, R37, RZ, !P1 ;  /* 0x000000ff2500720b */ /* 0x000fe40004f26000 */
[----:B--2---:R-:W-:-:S05]  /*04d0*/  FSETP.GEU.AND P0, PT, R38, 4, PT ;  /* 0x408000002600780b */ /* 0x004fca0003f0e000 */
[----:B------:R-:W2:Y:S01]  /*04e0*/  F2I.FTZ.S64.FLOOR R14, R18 ;  /* 0x00000012000e7311 */ /* 0x000ea20000215900 */
[----:B------:R-:W-:Y:S02]  /*04f0*/  FSETP.LT.AND P4, PT, R0, 4, P1 ;  /* 0x408000000000780b */ /* 0x000fe40000f81000 */
[----:B------:R-:W-:Y:S02]  /*0500*/  FSETP.GE.AND P0, PT, R38, RZ, !P0 ;  /* 0x000000ff2600720b */ /* 0x000fe40004706000 */
[----:B------:R-:W-:Y:S02]  /*0510*/  FSETP.GE.AND P4, PT, R0, RZ, P4 ;  /* 0x000000ff0000720b */ /* 0x000fe40002786000 */
[C---:B-1----:R-:W-:Y:S01]  /*0520*/  FSETP.LT.AND P3, PT, R23.reuse, 4, P0 ;  /* 0x408000001700780b */ /* 0x042fe20000761000 */
[----:B------:R-:W1:Y:S03]  /*0530*/  F2I.FTZ.S64.FLOOR R2, R19 ;  /* 0x0000001300027311 */ /* 0x000e660000215900 */
[----:B------:R-:W-:-:S02]  /*0540*/  FSETP.GE.AND P3, PT, R23, RZ, P3 ;  /* 0x000000ff1700720b */ /* 0x000fc40001f66000 */
[----:B--2---:R-:W-:Y:S02]  /*0550*/  SEL R28, R15, RZ, P4 ;  /* 0x000000ff0f1c7207 */ /* 0x004fe40002000000 */
[----:B------:R-:W-:Y:S02]  /*0560*/  SEL R4, R14, RZ, P4 ;  /* 0x000000ff0e047207 */ /* 0x000fe40002000000 */
[----:B------:R-:W-:Y:S02]  /*0570*/  SHF.R.U32.HI R29, RZ, 0x1d, R28 ;  /* 0x0000001dff1d7819 */ /* 0x000fe4000001161c */
[----:B-1----:R-:W-:Y:S02]  /*0580*/  SEL R27, R3, RZ, P3 ;  /* 0x000000ff031b7207 */ /* 0x002fe40001800000 */
[----:B------:R-:W-:Y:S02]  /*0590*/  SEL R5, R2, RZ, P3 ;  /* 0x000000ff02057207 */ /* 0x000fe40001800000 */
[----:B------:R-:W-:-:S02]  /*05a0*/  SHF.R.U32.HI R26, RZ, 0x1d, R27 ;  /* 0x0000001dff1a7819 */ /* 0x000fc4000001161b */
[----:B------:R-:W-:Y:S02]  /*05b0*/  LOP3.LUT R29, R29, 0x4, RZ, 0xc0, !PT ;  /* 0x000000041d1d7812 */ /* 0x000fe400078ec0ff */
[----:B------:R-:W-:Y:S02]  /*05c0*/  LOP3.LUT R26, R26, 0x4, RZ, 0xc0, !PT ;  /* 0x000000041a1a7812 */ /* 0x000fe400078ec0ff */
[----:B------:R-:W-:Y:S02]  /*05d0*/  IADD3 R29, P2, R29, R4, RZ ;  /* 0x000000041d1d7210 */ /* 0x000fe40007f5e0ff */
[----:B------:R-:W-:-:S03]  /*05e0*/  IADD3 R26, P6, R26, R5, RZ ;  /* 0x000000051a1a7210 */ /* 0x000fc60007fde0ff */
[----:B------:R-:W-:Y:S01]  /*05f0*/  IMAD.X R28, RZ, RZ, R28, P2 ;  /* 0x000000ffff1c7224 */ /* 0x000fe200010e061c */
[----:B------:R-:W-:Y:S01]  /*0600*/  LOP3.LUT R4, R26, R29, RZ, 0xfc, !PT ;  /* 0x0000001d1a047212 */ /* 0x000fe200078efcff */
[----:B------:R-:W-:Y:S01]  /*0610*/  IMAD.X R27, RZ, RZ, R27, P6 ;  /* 0x000000ffff1b7224 */ /* 0x000fe200030e061b */
[----:B------:R-:W-:Y:S02]  /*0620*/  ISETP.GT.AND P2, PT, R16, 0xff, PT ;  /* 0x000000ff1000780c */ /* 0x000fe40003f44270 */
[----:B------:R-:W-:Y:S02]  /*0630*/  ISETP.LT.U32.AND P6, PT, R4, 0x4, PT ;  /* 0x000000040400780c */ /* 0x000fe40003fc1070 */
[----:B------:R-:W-:-:S04]  /*0640*/  LOP3.LUT R4, R27, R28, RZ, 0xfc, !PT ;  /* 0x0000001c1b047212 */ /* 0x000fc800078efcff */
[----:B------:R-:W-:-:S13]  /*0650*/  ISETP.LT.U32.OR.EX P6, PT, R4, RZ, P2, P6 ;  /* 0x000000ff0400720c */ /* 0x000fda00017c1560 */
[----:B------:R-:W-:Y:S05]  /*0660*/  @P6 BRA `(.L_x_0) ;  /* 0x0000000000406947 */ /* 0x000fea0003800000 */
[----:B------:R-:W-:Y:S01]  /*0670*/  MOV R24, 0x0 ;  /* 0x0000000000187802 */ /* 0x000fe20000000f00 */
[----:B------:R-:W-:Y:S01]  /*0680*/  ULDC.64 UR6, c[0x4][0xc0] ;  /* 0x0100300000067ab9 */ /* 0x000fe20000000a00 */
[----:B------:R-:W-:Y:S01]  /*0690*/  ULDC.64 UR8, c[0x4][0xb0] ;  /* 0x01002c0000087ab9 */ /* 0x000fe20000000a00 */
[----:B------:R-:W-:-:S07]  /*06a0*/  IMAD.U32 R4, RZ, RZ, UR6 ;  /* 0x00000006ff047e24 */ /* 0x000fce000f8e00ff */
[----:B------:R-:W-:Y:S01]  /*06b0*/  LEPC R20, `(.L_x_0) ;  /* 0x00000000b014794e */ /* 0x000fe20000000000 */
[----:B------:R-:W-:Y:S01]  /*06c0*/  IMAD.U32 R5, RZ, RZ, UR7 ;  /* 0x00000007ff057e24 */ /* 0x000fe2000f8e00ff */
[----:B------:R-:W1:Y:S01]  /*06d0*/  LDC.64 R24, c[0x4][R24] ;  /* 0x0100000018187b82 */ /* 0x000e620000000a00 */
[----:B------:R-:W-:Y:S01]  /*06e0*/  ULDC.64 UR6, c[0x4][0xb8] ;  /* 0x01002e0000067ab9 */ /* 0x000fe20000000a00 */
[----:B------:R-:W-:Y:S02]  /*06f0*/  IMAD.U32 R10, RZ, RZ, UR8 ;  /* 0x00000008ff0a7e24 */ /* 0x000fe4000f8e00ff */
[----:B------:R-:W-:Y:S02]  /*0700*/  IMAD.U32 R6, RZ, RZ, UR6 ;  /* 0x00000006ff067e24 */ /* 0x000fe4000f8e00ff */
[----:B------:R-:W-:Y:S02]  /*0710*/  IMAD.U32 R7, RZ, RZ, UR7 ;  /* 0x00000007ff077e24 */ /* 0x000fe4000f8e00ff */
[----:B------:R-:W-:-:S02]  /*0720*/  IMAD.U32 R11, RZ, RZ, UR9 ;  /* 0x00000009ff0b7e24 */ /* 0x000fc4000f8e00ff */
[----:B------:R-:W-:Y:S02]  /*0730*/  IMAD.MOV.U32 R8, RZ, RZ, 0x51 ;  /* 0x00000051ff087424 */ /* 0x000fe400078e00ff */
[----:B------:R-:W-:Y:S02]  /*0740*/  IMAD.MOV.U32 R12, RZ, RZ, 0x1 ;  /* 0x00000001ff0c7424 */ /* 0x000fe400078e00ff */
[----:B------:R-:W-:-:S07]  /*0750*/  IMAD.MOV.U32 R13, RZ, RZ, RZ ;  /* 0x000000ffff0d7224 */ /* 0x000fce00078e00ff */
[----:B01----:R-:W-:Y:S05]  /*0760*/  CALL.ABS.NOINC R24 ;  /* 0x0000000018007343 */ /* 0x003fea0003c00000 */
.L_x_0:
[----:B------:R-:W1:Y:S01]  /*0770*/  F2I.FTZ.S64.FLOOR R4, R17 ;  /* 0x0000001100047311 */ /* 0x000e620000215900 */
[----:B------:R-:W-:Y:S05]  /*0780*/  WARPSYNC.ALL ;  /* 0x0000000000007948 */ /* 0x000fea0003800000 */
[----:B------:R-:W-:Y:S06]  /*0790*/  BAR.SYNC.DEFER_BLOCKING 0x0 ;  /* 0x0000000000007b1d */ /* 0x000fec0000010000 */
[----:B------:R-:W2:Y:S01]  /*07a0*/  F2I.FTZ.S64.FLOOR R6, R22 ;  /* 0x0000001600067311 */ /* 0x000ea20000215900 */
[----:B-1----:R-:W-:-:S02]  /*07b0*/  SEL R11, R5, RZ, P4 ;  /* 0x000000ff050b7207 */ /* 0x002fc40002000000 */
[----:B------:R-:W-:Y:S02]  /*07c0*/  SEL R10, R4, RZ, P4 ;  /* 0x000000ff040a7207 */ /* 0x000fe40002000000 */
[----:B------:R-:W-:Y:S02]  /*07d0*/  SHF.R.U32.HI R5, RZ, 0x1d, R11 ;  /* 0x0000001dff057819 */ /* 0x000fe4000001160b */
[----:B--2---:R-:W-:Y:S02]  /*07e0*/  SEL R8, R7, RZ, P3 ;  /* 0x000000ff07087207 */ /* 0x004fe40001800000 */
[----:B------:R-:W-:Y:S02]  /*07f0*/  LOP3.LUT R5, R5, 0x4, RZ, 0xc0, !PT ;  /* 0x0000000405057812 */ /* 0x000fe400078ec0ff */
[----:B------:R-:W-:Y:S02]  /*0800*/  SHF.R.U32.HI R4, RZ, 0x1d, R8 ;  /* 0x0000001dff047819 */ /* 0x000fe40000011608 */
[----:B------:R-:W-:-:S02]  /*0810*/  IADD3 R30, P6, R5, R10, RZ ;  /* 0x0000000a051e7210 */ /* 0x000fc40007fde0ff */
[----:B------:R-:W-:Y:S02]  /*0820*/  SEL R7, R6, RZ, P3 ;  /* 0x000000ff06077207 */ /* 0x000fe40001800000 */
[----:B------:R-:W-:Y:S01]  /*0830*/  LOP3.LUT R4, R4, 0x4, RZ, 0xc0, !PT ;  /* 0x0000000404047812 */ /* 0x000fe200078ec0ff */
[----:B------:R-:W-:-:S03]  /*0840*/  IMAD.X R31, RZ, RZ, R11, P6 ;  /* 0x000000ffff1f7224 */ /* 0x000fc600030e060b */
[----:B------:R-:W-:-:S04]  /*0850*/  IADD3 R33, P6, R4, R7, RZ ;  /* 0x0000000704217210 */ /* 0x000fc80007fde0ff */
[----:B------:R-:W-:Y:S01]  /*0860*/  LOP3.LUT R4, R33, R30, RZ, 0xfc, !PT ;  /* 0x0000001e21047212 */ /* 0x000fe200078efcff */
[----:B------:R-:W-:-:S03]  /*0870*/  IMAD.X R32, RZ, RZ, R8, P6 ;  /* 0x000000ffff207224 */ /* 0x000fc600030e0608 */
        /* <DEDUP_REMOVED lines=20> */
.L_x_1:
[----:B------:R-:W1:Y:S01]  /*09c0*/  LDC.64 R24, c[0x0][0x220] ;  /* 0x00008800ff187b82 */ /* 0x000e620000000a00 */
[----:B------:R-:W-:-:S05]  /*09d0*/  SHF.R.S32.HI R36, RZ, 0x4, R9 ;  /* 0x00000004ff247819 */ /* 0x000fca0000011409 */
[----:B------:R-:W-:Y:S01]  /*09e0*/  IMAD.SHL.U32 R36, R36, 0x10, RZ ;  /* 0x0000001024247824 */ /* 0x000fe200078e00ff */
[----:B------:R-:W-:Y:S05]  /*09f0*/  WARPSYNC.ALL ;  /* 0x0000000000007948 */ /* 0x000fea0003800000 */
[----:B------:R-:W-:Y:S01]  /*0a00*/  BAR.SYNC.DEFER_BLOCKING 0x0 ;  /* 0x0000000000007b1d */ /* 0x000fe20000010000 */
[----:B-1----:R-:W-:-:S04]  /*0a10*/  LEA R4, P6, R30, R24, 0x2 ;  /* 0x000000181e047211 */ /* 0x002fc800078c10ff */
[----:B------:R-:W-:Y:S02]  /*0a20*/  LEA.HI.X R5, R30, R25, R31, 0x2, P6 ;  /* 0x000000191e057211 */ /* 0x000fe400030f141f */
[----:B------:R-:W-:Y:S02]  /*0a30*/  CS2R R30, SRZ ;  /* 0x00000000001e7805 */ /* 0x000fe4000001ff00 */
[----:B------:R-:W-:-:S04]  /*0a40*/  LEA R4, P6, R29, R4, 0x4 ;  /* 0x000000041d047211 */ /* 0x000fc800078c20ff */
[----:B------:R-:W-:Y:S02]  /*0a50*/  LEA.HI.X R5, R29, R5, R28, 0x4, P6 ;  /* 0x000000051d057211 */ /* 0x000fe400030f241c */
[----:B------:R-:W-:Y:S01]  /*0a60*/  LEA R7, P6, R33, R24, 0x2 ;  /* 0x0000001821077211 */ /* 0x000fe200078c10ff */
[----:B------:R-:W-:-:S03]  /*0a70*/  IMAD.WIDE R4, R36, 0x4, R4 ;  /* 0x0000000424047825 */ /* 0x000fc600078e0204 */
[----:B------:R-:W-:Y:S02]  /*0a80*/  LEA.HI.X R8, R33, R25, R32, 0x2, P6 ;  /* 0x0000001921087211 */ /* 0x000fe400030f1420 */
[C---:B------:R-:W-:Y:S01]  /*0a90*/  LEA R6, P6, R26.reuse, R7, 0x4 ;  /* 0x000000071a067211 */ /* 0x040fe200078c20ff */
[----:B------:R1:W5:Y:S03]  /*0aa0*/  @!P5 LDG.E.EL R30, desc[UR4][R4.64] ;  /* 0x00000004041ed981 */ /* 0x000366000c2e1900 */
[----:B------:R-:W-:-:S03]  /*0ab0*/  LEA.HI.X R7, R26, R8, R27, 0x4, P6 ;  /* 0x000000081a077211 */ /* 0x000fc600030f241b */
[----:B------:R-:W-:-:S05]  /*0ac0*/  IMAD.WIDE R6, R36, 0x4, R6 ;  /* 0x0000000424067825 */ /* 0x000fca00078e0206 */
[----:B------:R2:W5:Y:S01]  /*0ad0*/  @!P5 LDG.E.EL R31, desc[UR4][R6.64] ;  /* 0x00000004061fd981 */ /* 0x000562000c2e1900 */
[----:B------:R-:W-:Y:S01]  /*0ae0*/  FADD R27, R0, 1 ;  /* 0x3f800000001b7421 */ /* 0x000fe20000000000 */
[----:B------:R-:W-:-:S04]  /*0af0*/  FADD R33, R23, 1 ;  /* 0x3f80000017217421 */ /* 0x000fc80000000000 */
[----:B------:R-:W-:Y:S02]  /*0b00*/  FSETP.LT.AND P1, PT, R27, 4, P1 ;  /* 0x408000001b00780b */ /* 0x000fe40000f21000 */
[----:B------:R-:W-:Y:S02]  /*0b10*/  FSETP.LT.AND P0, PT, R33, 4, P0 ;  /* 0x408000002100780b */ /* 0x000fe40000701000 */
[----:B------:R-:W-:Y:S02]  /*0b20*/  FSETP.GE.AND P1, PT, R27, RZ, P1 ;  /* 0x000000ff1b00720b */ /* 0x000fe40000f26000 */
[----:B------:R-:W-:Y:S02]  /*0b30*/  FSETP.GE.AND P6, PT, R33, RZ, P0 ;  /* 0x000000ff2100720b */ /* 0x000fe400007c6000 */
[----:B------:R-:W-:Y:S02]  /*0b40*/  SEL R26, R15, RZ, P1 ;  /* 0x000000ff0f1a7207 */ /* 0x000fe40000800000 */
[----:B------:R-:W-:-:S02]  /*0b50*/  SEL R9, R3, RZ, P6 ;  /* 0x000000ff03097207 */ /* 0x000fc40003000000 */
[----:B------:R-:W-:Y:S02]  /*0b60*/  SHF.R.U32.HI R15, RZ, 0x1d, R26 ;  /* 0x0000001dff0f7819 */ /* 0x000fe4000001161a */
[----:B-1----:R-:W-:Y:S02]  /*0b70*/  SEL R4, R14, RZ, P1 ;  /* 0x000000ff0e047207 */ /* 0x002fe40000800000 */
[----:B------:R-:W-:Y:S02]  /*0b80*/  LOP3.LUT R15, R15, 0x4, RZ, 0xc0, !PT ;  /* 0x000000040f0f7812 */ /* 0x000fe400078ec0ff */
[----:B------:R-:W-:Y:S02]  /*0b90*/  SHF.R.U32.HI R14, RZ, 0x1d, R9 ;  /* 0x0000001dff0e7819 */ /* 0x000fe40000011609 */
[----:B------:R-:W-:Y:S02]  /*0ba0*/  IADD3 R15, P0, R15, R4, RZ ;  /* 0x000000040f0f7210 */ /* 0x000fe40007f1e0ff */
[----:B------:R-:W-:-:S02]  /*0bb0*/  SEL R3, R2, RZ, P6 ;  /* 0x000000ff02037207 */ /* 0x000fc40003000000 */
[----:B------:R-:W-:Y:S01]  /*0bc0*/  LOP3.LUT R14, R14, 0x4, RZ, 0xc0, !PT ;  /* 0x000000040e0e7812 */ /* 0x000fe200078ec0ff */
[----:B------:R-:W-:-:S03]  /*0bd0*/  IMAD.X R26, RZ, RZ, R26, P0 ;  /* 0x000000ffff1a7224 */ /* 0x000fc600000e061a */
[----:B------:R-:W-:-:S04]  /*0be0*/  IADD3 R14, P0, R14, R3, RZ ;  /* 0x000000030e0e7210 */ /* 0x000fc80007f1e0ff */
[----:B------:R-:W-:Y:S01]  /*0bf0*/  LOP3.LUT R2, R14, R15, RZ, 0xfc, !PT ;  /* 0x0000000f0e027212 */ /* 0x000fe200078efcff */
[----:B------:R-:W-:-:S03]  /*0c00*/  IMAD.X R9, RZ, RZ, R9, P0 ;  /* 0x000000ffff097224 */ /* 0x000fc600000e0609 */
[----:B------:R-:W-:Y:S02]  /*0c10*/  ISETP.LT.U32.AND P0, PT, R2, 0x4, PT ;  /* 0x000000040200780c */ /* 0x000fe40003f01070 */
[----:B------:R-:W-:-:S04]  /*0c20*/  LOP3.LUT R2, R9, R26, RZ, 0xfc, !PT ;  /* 0x0000001a09027212 */ /* 0x000fc800078efcff */
[----:B------:R-:W-:Y:S02]  /*0c30*/  ISETP.LT.U32.OR.EX P0, PT, R2, RZ, P2, P0 ;  /* 0x000000ff0200720c */ /* 0x000fe40001701500 */
[----:B------:R-:W-:Y:S02]  /*0c40*/  P2R R32, PR, RZ, 0x2 ;  /* 0x00000002ff207803 */ /* 0x000fe40000000000 */
[----:B------:R-:W-:-:S09]  /*0c50*/  P2R R34, PR, RZ, 0x40 ;  /* 0x00000040ff227803 */ /* 0x000fd20000000000 */
[----:B--2---:R-:W-:Y:S05]  /*0c60*/  @P0 BRA `(.L_x_2) ;  /* 0x0000000000400947 */ /* 0x004fea0003800000 */
        /* <DEDUP_REMOVED lines=15> */
[----:B01---5:R-:W-:Y:S05]  /*0d60*/  CALL.ABS.NOINC R2 ;  /* 0x0000000002007343 */ /* 0x023fea0003c00000 */
.L_x_2:
[----:B------:R-:W1:Y:S01]  /*0d70*/  F2I.S64.TRUNC R4, R27 ;  /* 0x0000001b00047311 */ /* 0x000e62000020d900 */
[----:B------:R-:W-:Y:S05]  /*0d80*/  WARPSYNC.ALL ;  /* 0x0000000000007948 */ /* 0x000fea0003800000 */
[----:B------:R-:W-:Y:S01]  /*0d90*/  BAR.SYNC.DEFER_BLOCKING 0x0 ;  /* 0x0000000000007b1d */ /* 0x000fe20000010000 */
[----:B------:R-:W-:Y:S02]  /*0da0*/  ISETP.NE.AND P1, PT, R32, RZ, PT ;  /* 0x000000ff2000720c */ /* 0x000fe40003f25270 */
[----:B------:R-:W-:-:S03]  /*0db0*/  ISETP.NE.AND P6, PT, R34, RZ, PT ;  /* 0x000000ff2200720c */ /* 0x000fc60003fc5270 */
[----:B------:R-:W2:Y:S01]  /*0dc0*/  F2I.S64.TRUNC R2, R33 ;  /* 0x0000002100027311 */ /* 0x000ea2000020d900 */
[----:B-1----:R-:W-:Y:S02]  /*0dd0*/  SEL R8, R5, RZ, P1 ;  /* 0x000000ff05087207 */ /* 0x002fe40000800000 */
[----:B------:R-:W-:Y:S02]  /*0de0*/  SEL R7, R4, RZ, P1 ;  /* 0x000000ff04077207 */ /* 0x000fe40000800000 */
[----:B------:R-:W-:Y:S02]  /*0df0*/  SHF.R.U32.HI R5, RZ, 0x1d, R8 ;  /* 0x0000001dff057819 */ /* 0x000fe40000011608 */
[----:B--2---:R-:W-:Y:S02]  /*0e00*/  SEL R6, R3, RZ, P6 ;  /* 0x000000ff03067207 */ /* 0x004fe40003000000 */
[----:B------:R-:W-:Y:S02]  /*0e10*/  LOP3.LUT R4, R5, 0x4, RZ, 0xc0, !PT ;  /* 0x0000000405047812 */ /* 0x000fe400078ec0ff */
[----:B------:R-:W-:-:S02]  /*0e20*/  SHF.R.U32.HI R3, RZ, 0x1d, R6 ;  /* 0x0000001dff037819 */ /* 0x000fc40000011606 */
[----:B------:R-:W-:Y:S02]  /*0e30*/  IADD3 R28, P0, R4, R7, RZ ;  /* 0x00000007041c7210 */ /* 0x000fe40007f1e0ff */
        /* <DEDUP_REMOVED lines=26> */
.L_x_3:
[----:B------:R-:W-:Y:S05]  /*0fe0*/  WARPSYNC.ALL ;  /* 0x0000000000007948 */ /* 0x000fea0003800000 */
[----:B------:R-:W-:Y:S01]  /*0ff0*/  BAR.SYNC.DEFER_BLOCKING 0x0 ;  /* 0x0000000000007b1d */ /* 0x000fe20000010000 */
[----:B------:R-:W-:Y:S01]  /*1000*/  LEA R6, P0, R28, R24, 0x2 ;  /* 0x000000181c067211 */ /* 0x000fe200078010ff */
[----:B------:R-:W-:Y:S01]  /*1010*/  IMAD.SHL.U32 R35, R36, 0x4, RZ ;  /* 0x0000000424237824 */ /* 0x000fe200078e00ff */
[----:B------:R-:W-:Y:S01]  /*1020*/  SHF.R.S32.HI R3, RZ, 0x1f, R36 ;  /* 0x0000001fff037819 */ /* 0x000fe20000011424 */
[----:B------:R-:W-:Y:S01]  /*1030*/  IMAD.MOV.U32 R39, RZ, RZ, RZ ;  /* 0x000000ffff277224 */ /* 0x000fe200078e00ff */
[----:B------:R-:W-:Y:S01]  /*1040*/  LEA.HI.X R2, R28, R25, R27, 0x2, P0 ;  /* 0x000000191c027211 */ /* 0x000fe200000f141b */
[----:B------:R-:W-:Y:S01]  /*1050*/  FADD R37, R37, 1 ;  /* 0x3f80000025257421 */ /* 0x000fe20000000000 */
[----:B------:R-:W-:Y:S01]  /*1060*/  LEA R6, P0, R15, R6, 0x4 ;  /* 0x000000060f067211 */ /* 0x000fe200078020ff */
[----:B------:R-:W-:Y:S01]  /*1070*/  FADD R38, R38, 1 ;  /* 0x3f80000026267421 */ /* 0x000fe20000000000 */
[----:B------:R-:W-:-:S02]  /*1080*/  SHF.L.U64.HI R36, R36, 0x2, R3 ;  /* 0x0000000224247819 */ /* 0x000fc40000010203 */
[----:B------:R-:W-:Y:S02]  /*1090*/  LEA.HI.X R15, R15, R2, R26, 0x4, P0 ;  /* 0x000000020f0f7211 */ /* 0x000fe400000f241a */
[C---:B------:R-:W-:Y:S01]  /*10a0*/  LEA R5, P0, R29.reuse, R24, 0x2 ;  /* 0x000000181d057211 */ /* 0x040fe200078010ff */
[----:B------:R-:W1:Y:S03]  /*10b0*/  F2I.S64.TRUNC R26, R37 ;  /* 0x00000025001a7311 */ /* 0x000e66000020d900 */
[----:B------:R-:W-:Y:S01]  /*10c0*/  LEA.HI.X R2, R29, R25, R40, 0x2, P0 ;  /* 0x000000191d027211 */ /* 0x000fe200000f1428 */
[----:B------:R-:W-:Y:S01]  /*10d0*/  IMAD.MOV.U32 R40, RZ, RZ, RZ ;  /* 0x000000ffff287224 */ /* 0x000fe200078e00ff */
[----:B------:R-:W-:-:S03]  /*10e0*/  LEA R4, P0, R14, R5, 0x4 ;  /* 0x000000050e047211 */ /* 0x000fc600078020ff */
[----:B------:R-:W2:Y:S01]  /*10f0*/  F2I.S64.TRUNC R28, R38 ;  /* 0x00000026001c7311 */ /* 0x000ea2000020d900 */
[----:B------:R-:W-:Y:S02]  /*1100*/  LEA.HI.X R9, R14, R2, R9, 0x4, P0 ;  /* 0x000000020e097211 */ /* 0x000fe400000f2409 */
[----:B------:R-:W-:-:S05]  /*1110*/  IADD3 R2, P0, R35, R6, RZ ;  /* 0x0000000623027210 */ /* 0x000fca0007f1e0ff */
[----:B------:R-:W-:Y:S01]  /*1120*/  IMAD.X R3, R36, 0x1, R15, P0 ;  /* 0x0000000124037824 */ /* 0x000fe200000e060f */
[----:B------:R-:W-:-:S04]  /*1130*/  IADD3 R4, P0, R4, R35, RZ ;  /* 0x0000002304047210 */ /* 0x000fc80007f1e0ff */
[----:B------:R3:W5:Y:S01]  /*1140*/  @!P5 LDG.E.EL R39, desc[UR4][R2.64] ;  /* 0x000000040227d981 */ /* 0x000762000c2e1900 */
[----:B------:R-:W-:Y:S01]  /*1150*/  IMAD.X R5, R9, 0x1, R36, P0 ;  /* 0x0000000109057824 */ /* 0x000fe200000e0624 */
[----:B------:R-:W-:-:S04]  /*1160*/  FSETP.GEU.AND P0, PT, R37, 4, PT ;  /* 0x408000002500780b */ /* 0x000fc80003f0e000 */
[----:B------:R3:W5:Y:S01]  /*1170*/  @!P5 LDG.E.EL R40, desc[UR4][R4.64] ;  /* 0x000000040428d981 */ /* 0x000762000c2e1900 */
[----:B------:R-:W-:-:S04]  /*1180*/  FSETP.GE.AND P1, PT, R37, RZ, !P0 ;  /* 0x000000ff2500720b */ /* 0x000fc80004726000 */
[----:B------:R-:W-:Y:S02]  /*1190*/  P2R R41, PR, RZ, 0x2 ;  /* 0x00000002ff297803 */ /* 0x000fe40000000000 */
[----:B------:R-:W-:-:S04]  /*11a0*/  FSETP.LT.AND P1, PT, R0, 4, P1 ;  /* 0x408000000000780b */ /* 0x000fc80000f21000 */
[----:B------:R-:W-:-:S04]  /*11b0*/  FSETP.GE.AND P1, PT, R0, RZ, P1 ;  /* 0x000000ff0000720b */ /* 0x000fc80000f26000 */
[----:B-1----:R-:W-:Y:S02]  /*11c0*/  SEL R9, R27, RZ, P1 ;  /* 0x000000ff1b097207 */ /* 0x002fe40000800000 */
[----:B------:R-:W-:Y:S02]  /*11d0*/  SEL R7, R26, RZ, P1 ;  /* 0x000000ff1a077207 */ /* 0x000fe40000800000 */
[----:B------:R-:W-:-:S04]  /*11e0*/  SHF.R.U32.HI R0, RZ, 0x1d, R9 ;  /* 0x0000001dff007819 */ /* 0x000fc80000011609 */
[----:B------:R-:W-:-:S04]  /*11f0*/  LOP3.LUT R0, R0, 0x4, RZ, 0xc0, !PT ;  /* 0x0000000400007812 */ /* 0x000fc800078ec0ff */
[----:B------:R-:W-:-:S05]  /*1200*/  IADD3 R0, P0, R0, R7, RZ ;  /* 0x0000000700007210 */ /* 0x000fca0007f1e0ff */
[----:B------:R-:W-:Y:S01]  /*1210*/  IMAD.X R9, RZ, RZ, R9, P0 ;  /* 0x000000ffff097224 */ /* 0x000fe200000e0609 */
[----:B------:R-:W-:-:S04]  /*1220*/  FSETP.GEU.AND P0, PT, R38, 4, PT ;  /* 0x408000002600780b */ /* 0x000fc80003f0e000 */
[----:B------:R-:W-:-:S04]  /*1230*/  FSETP.GE.AND P6, PT, R38, RZ, !P0 ;  /* 0x000000ff2600720b */ /* 0x000fc800047c6000 */
[C---:B------:R-:W-:Y:S02]  /*1240*/  FSETP.LT.AND P0, PT, R23.reuse, 4, P6 ;  /* 0x408000001700780b */ /* 0x040fe40003701000 */
[----:B------:R-:W-:Y:S02]  /*1250*/  P2R R42, PR, RZ, 0x40 ;  /* 0x00000040ff2a7803 */ /* 0x000fe40000000000 */
[----:B------:R-:W-:-:S04]  /*1260*/  FSETP.GE.AND P0, PT, R23, RZ, P0 ;  /* 0x000000ff1700720b */ /* 0x000fc80000706000 */
[----:B--2---:R-:W-:Y:S02]  /*1270*/  SEL R14, R29, RZ, P0 ;  /* 0x000000ff1d0e7207 */ /* 0x004fe40000000000 */
[----:B------:R-:W-:Y:S02]  /*1280*/  SEL R6, R28, RZ, P0 ;  /* 0x000000ff1c067207 */ /* 0x000fe40000000000 */
[----:B------:R-:W-:-:S04]  /*1290*/  SHF.R.U32.HI R15, RZ, 0x1d, R14 ;  /* 0x0000001dff0f7819 */ /* 0x000fc8000001160e */
[----:B------:R-:W-:-:S04]  /*12a0*/  LOP3.LUT R15, R15, 0x4, RZ, 0xc0, !PT ;  /* 0x000000040f0f7812 */ /* 0x000fc800078ec0ff */
[----:B------:R-:W-:-:S04]  /*12b0*/  IADD3 R15, P6, R15, R6, RZ ;  /* 0x000000060f0f7210 */ /* 0x000fc80007fde0ff */
[----:B------:R-:W-:Y:S01]  /*12c0*/  LOP3.LUT R6, R15, R0, RZ, 0xfc, !PT ;  /* 0x000000000f067212 */ /* 0x000fe200078efcff */
[----:B------:R-:W-:-:S03]  /*12d0*/  IMAD.X R14, RZ, RZ, R14, P6 ;  /* 0x000000ffff0e7224 */ /* 0x000fc600030e060e */
[----:B------:R-:W-:Y:S02]  /*12e0*/  ISETP.LT.U32.AND P6, PT, R6, 0x4, PT ;  /* 0x000000040600780c */ /* 0x000fe40003fc1070 */
[----:B------:R-:W-:-:S04]  /*12f0*/  LOP3.LUT R7, R14, R9, RZ, 0xfc, !PT ;  /* 0x000000090e077212 */ /* 0x000fc800078efcff */
[----:B------:R-:W-:-:S13]  /*1300*/  ISETP.LT.U32.OR.EX P6, PT, R7, RZ, P2, P6 ;  /* 0x000000ff0700720c */ /* 0x000fda00017c1560 */
[----:B---3--:R-:W-:Y:S05]  /*1310*/  @P6 BRA `(.L_x_4) ;  /* 0x0000000000406947 */ /* 0x008fea0003800000 */
        /* <DEDUP_REMOVED lines=16> */
.L_x_4:
[----:B------:R-:W1:Y:S01]  /*1420*/  F2I.FTZ.S64.FLOOR R2, R17 ;  /* 0x0000001100027311 */ /* 0x000e620000215900 */
[----:B------:R-:W-:Y:S05]  /*1430*/  WARPSYNC.ALL ;  /* 0x0000000000007948 */ /* 0x000fea0003800000 */
[----:B------:R-:W-:Y:S01]  /*1440*/  BAR.SYNC.DEFER_BLOCKING 0x0 ;  /* 0x0000000000007b1d */ /* 0x000fe20000010000 */
[----:B-1----:R-:W-:Y:S02]  /*1450*/  SEL R44, R3, RZ, P1 ;  /* 0x000000ff032c7207 */ /* 0x002fe40000800000 */
[----:B------:R-:W-:Y:S02]  /*1460*/  SEL R2, R2, RZ, P1 ;  /* 0x000000ff02027207 */ /* 0x000fe40000800000 */
[----:B------:R-:W-:-:S04]  /*1470*/  SHF.R.U32.HI R43, RZ, 0x1d, R44 ;  /* 0x0000001dff2b7819 */ /* 0x000fc8000001162c */
[----:B------:R-:W-:-:S04]  /*1480*/  LOP3.LUT R43, R43, 0x4, RZ, 0xc0, !PT ;  /* 0x000000042b2b7812 */ /* 0x000fc800078ec0ff */
[----:B------:R-:W-:Y:S02]  /*1490*/  IADD3 R43, P6, R43, R2, RZ ;  /* 0x000000022b2b7210 */ /* 0x000fe40007fde0ff */
[----:B------:R-:W1:Y:S03]  /*14a0*/  F2I.FTZ.S64.FLOOR R2, R22 ;  /* 0x0000001600027311 */ /* 0x000e660000215900 */
[----:B------:R-:W-:Y:S01]  /*14b0*/  IMAD.X R44, RZ, RZ, R44, P6 ;  /* 0x000000ffff2c7224 */ /* 0x000fe200030e062c */
[----:B-1----:R-:W-:Y:S02]  /*14c0*/  SEL R45, R3, RZ, P0 ;  /* 0x000000ff032d7207 */ /* 0x002fe40000000000 */
        /* <DEDUP_REMOVED lines=26> */
.L_x_5:
[----:B------:R-:W-:Y:S05]  /*1670*/  WARPSYNC.ALL ;  /* 0x0000000000007948 */ /* 0x000fea0003800000 */
[----:B------:R-:W-:Y:S01]  /*1680*/  BAR.SYNC.DEFER_BLOCKING 0x0 ;  /* 0x0000000000007b1d */ /* 0x000fe20000010000 */
[----:B------:R-:W-:-:S04]  /*1690*/  LEA R3, P6, R43, R24, 0x2 ;  /* 0x000000182b037211 */ /* 0x000fc800078c10ff */
[----:B------:R-:W-:Y:S02]  /*16a0*/  LEA.HI.X R43, R43, R25, R44, 0x2, P6 ;  /* 0x000000192b2b7211 */ /* 0x000fe400030f142c */
[----:B------:R-:W-:-:S04]  /*16b0*/  LEA R4, P6, R46, R24, 0x2 ;  /* 0x000000182e047211 */ /* 0x000fc800078c10ff */
[----:B------:R-:W-:Y:S02]  /*16c0*/  LEA.HI.X R45, R46, R25, R45, 0x2, P6 ;  /* 0x000000192e2d7211 */ /* 0x000fe400030f142d */
[----:B------:R-:W-:-:S04]  /*16d0*/  LEA R2, P6, R0, R3, 0x4 ;  /* 0x0000000300027211 */ /* 0x000fc800078c20ff */
[----:B------:R-:W-:Y:S02]  /*16e0*/  LEA.HI.X R9, R0, R43, R9, 0x4, P6 ;  /* 0x0000002b00097211 */ /* 0x000fe400030f2409 */
[----:B------:R-:W-:-:S04]  /*16f0*/  LEA R4, P6, R15, R4, 0x4 ;  /* 0x000000040f047211 */ /* 0x000fc800078c20ff */
[----:B------:R-:W-:Y:S02]  /*1700*/  LEA.HI.X R15, R15, R45, R14, 0x4, P6 ;  /* 0x0000002d0f0f7211 */ /* 0x000fe400030f240e */
[----:B------:R-:W-:-:S05]  /*1710*/  IADD3 R2, P6, R2, R35, RZ ;  /* 0x0000002302027210 */ /* 0x000fca0007fde0ff */
[----:B------:R-:W-:Y:S01]  /*1720*/  IMAD.X R3, R9, 0x1, R36, P6 ;  /* 0x0000000109037824 */ /* 0x000fe200030e0624 */
[----:B------:R-:W-:-:S05]  /*1730*/  IADD3 R4, P6, R4, R35, RZ ;  /* 0x0000002304047210 */ /* 0x000fca0007fde0ff */
[----:B------:R-:W-:Y:S01]  /*1740*/  IMAD.X R5, R15, 0x1, R36, P6 ;  /* 0x000000010f057824 */ /* 0x000fe200030e0624 */
[----:B------:R-:W-:Y:S01]  /*1750*/  ISETP.NE.AND P6, PT, R42, RZ, PT ;  /* 0x000000ff2a00720c */ /* 0x000fe20003fc5270 */
[----:B------:R-:W-:-:S03]  /*1760*/  IMAD.MOV.U32 R15, RZ, RZ, RZ ;  /* 0x000000ffff0f7224 */ /* 0x000fc600078e00ff */
[----:B------:R-:W-:-:S03]  /*1770*/  FSETP.LT.AND P6, PT, R33, 4, P6 ;  /* 0x408000002100780b */ /* 0x000fc600037c1000 */
[----:B------:R1:W5:Y:S01]  /*1780*/  @!P5 LDG.E.EL R15, desc[UR4][R2.64] ;  /* 0x00000004020fd981 */ /* 0x000362000c2e1900 */
[----:B------:R-:W-:-:S04]  /*1790*/  FSETP.GE.AND P6, PT, R33, RZ, P6 ;  /* 0x000000ff2100720b */ /* 0x000fc800037c6000 */
[----:B------:R-:W-:Y:S02]  /*17a0*/  SEL R0, R29, RZ, P6 ;  /* 0x000000ff1d007207 */ /* 0x000fe40003000000 */
[----:B------:R-:W-:Y:S02]  /*17b0*/  SEL R28, R28, RZ, P6 ;  /* 0x000000ff1c1c7207 */ /* 0x000fe40003000000 */
[----:B------:R-:W-:Y:S02]  /*17c0*/  SHF.R.U32.HI R9, RZ, 0x1d, R0 ;  /* 0x0000001dff097819 */ /* 0x000fe40000011600 */
[----:B------:R-:W-:Y:S02]  /*17d0*/  P2R R14, PR, RZ, 0x40 ;  /* 0x00000040ff0e7803 */ /* 0x000fe40000000000 */
[----:B------:R-:W-:-:S04]  /*17e0*/  LOP3.LUT R9, R9, 0x4, RZ, 0xc0, !PT ;  /* 0x0000000409097812 */ /* 0x000fc800078ec0ff */
[----:B------:R-:W-:-:S05]  /*17f0*/  IADD3 R9, P6, R9, R28, RZ ;  /* 0x0000001c09097210 */ /* 0x000fca0007fde0ff */
[----:B------:R-:W-:Y:S01]  /*1800*/  IMAD.X R0, RZ, RZ, R0, P6 ;  /* 0x000000ffff007224 */ /* 0x000fe200030e0600 */
[----:B------:R-:W-:Y:S02]  /*1810*/  ISETP.NE.AND P6, PT, R41, RZ, PT ;  /* 0x000000ff2900720c */ /* 0x000fe40003fc5270 */
[----:B------:R-:W2:Y:S02]  /*1820*/  FRND.FTZ.FLOOR R41, R17 ;  /* 0x0000001100297307 */ /* 0x000ea40000215000 */
[----:B--2---:R-:W-:-:S05]  /*1830*/  FADD R41, R41, 1 ;  /* 0x3f80000029297421 */ /* 0x004fca0000000000 */
[----:B------:R-:W-:-:S04]  /*1840*/  FSETP.LT.AND P6, PT, R41, 4, P6 ;  /* 0x408000002900780b */ /* 0x000fc800037c1000 */
[----:B------:R-:W-:-:S04]  /*1850*/  FSETP.GE.AND P6, PT, R41, RZ, P6 ;  /* 0x000000ff2900720b */ /* 0x000fc800037c6000 */
[----:B------:R-:W-:Y:S02]  /*1860*/  SEL R6, R27, RZ, P6 ;  /* 0x000000ff1b067207 */ /* 0x000fe40003000000 */
[----:B------:R-:W-:Y:S01]  /*1870*/  SEL R27, R26, RZ, P6 ;  /* 0x000000ff1a1b7207 */ /* 0x000fe20003000000 */
[----:B------:R-:W-:Y:S01]  /*1880*/  IMAD.MOV.U32 R26, RZ, RZ, RZ ;  /* 0x000000ffff1a7224 */ /* 0x000fe200078e00ff */
[----:B------:R-:W-:Y:S02]  /*1890*/  SHF.R.U32.HI R42, RZ, 0x1d, R6 ;  /* 0x0000001dff2a7819 */ /* 0x000fe40000011606 */
[----:B------:R-:W-:Y:S02]  /*18a0*/  P2R R28, PR, RZ, 0x40 ;  /* 0x00000040ff1c7803 */ /* 0x000fe40000000000 */
[----:B------:R-:W-:Y:S01]  /*18b0*/  LOP3.LUT R42, R42, 0x4, RZ, 0xc0, !PT ;  /* 0x000000042a2a7812 */ /* 0x000fe200078ec0ff */
[----:B------:R1:W5:Y:S03]  /*18c0*/  @!P5 LDG.E.EL R26, desc[UR4][R4.64] ;  /* 0x00000004041ad981 */ /* 0x000366000c2e1900 */
[----:B------:R-:W-:-:S05]  /*18d0*/  IADD3 R42, P6, R42, R27, RZ ;  /* 0x0000001b2a2a7210 */ /* 0x000fca0007fde0ff */
[----:B------:R-:W-:Y:S01]  /*18e0*/  IMAD.X R27, RZ, RZ, R6, P6 ;  /* 0x000000ffff1b7224 */ /* 0x000fe200030e0606 */
[----:B------:R-:W-:-:S04]  /*18f0*/  LOP3.LUT R6, R9, R42, RZ, 0xfc, !PT ;  /* 0x0000002a09067212 */ /* 0x000fc800078efcff */
[----:B------:R-:W-:Y:S02]  /*1900*/  LOP3.LUT R7, R0, R27, RZ, 0xfc, !PT ;  /* 0x0000001b00077212 */ /* 0x000fe400078efcff */
[----:B------:R-:W-:-:S04]  /*1910*/  ISETP.LT.U32.AND P6, PT, R6, 0x4, PT ;  /* 0x000000040600780c */ /* 0x000fc80003fc1070 */
[----:B------:R-:W-:-:S13]  /*1920*/  ISETP.LT.U32.OR.EX P6, PT, R7, RZ, P2, P6 ;  /* 0x000000ff0700720c */ /* 0x000fda00017c1560 */
[----:B-1----:R-:W-:Y:S05]  /*1930*/  @P6 BRA `(.L_x_6) ;  /* 0x0000000000406947 */ /* 0x002fea0003800000 */
        /* <DEDUP_REMOVED lines=16> */
.L_x_6:
[----:B------:R-:W1:Y:S01]  /*1a40*/  F2I.S64.TRUNC R2, R41 ;  /* 0x0000002900027311 */ /* 0x000e62000020d900 */
[----:B------:R-:W-:Y:S05]  /*1a50*/  WARPSYNC.ALL ;  /* 0x0000000000007948 */ /* 0x000fea0003800000 */
[----:B------:R-:W-:Y:S01]  /*1a60*/  BAR.SYNC.DEFER_BLOCKING 0x0 ;  /* 0x0000000000007b1d */ /* 0x000fe20000010000 */
[----:B------:R-:W-:-:S04]  /*1a70*/  ISETP.NE.AND P6, PT, R28, RZ, PT ;  /* 0x000000ff1c00720c */ /* 0x000fc80003fc5270 */
[----:B-1----:R-:W-:Y:S02]  /*1a80*/  SEL R44, R3, RZ, P6 ;  /* 0x000000ff032c7207 */ /* 0x002fe40003000000 */
[----:B------:R-:W-:Y:S02]  /*1a90*/  SEL R2, R2, RZ, P6 ;  /* 0x000000ff02027207 */ /* 0x000fe40003000000 */
[----:B------:R-:W-:-:S04]  /*1aa0*/  SHF.R.U32.HI R29, RZ, 0x1d, R44 ;  /* 0x0000001dff1d7819 */ /* 0x000fc8000001162c */
[----:B------:R-:W-:-:S04]  /*1ab0*/  LOP3.LUT R29, R29, 0x4, RZ, 0xc0, !PT ;  /* 0x000000041d1d7812 */ /* 0x000fc800078ec0ff */
[----:B------:R-:W-:Y:S02]  /*1ac0*/  IADD3 R29, P6, R29, R2, RZ ;  /* 0x000000021d1d7210 */ /* 0x000fe40007fde0ff */
[----:B------:R-:W1:Y:S03]  /*1ad0*/  F2I.S64.TRUNC R2, R33 ;  /* 0x0000002100027311 */ /* 0x000e66000020d900 */
[----:B------:R-:W-:Y:S01]  /*1ae0*/  IMAD.X R44, RZ, RZ, R44, P6 ;  /* 0x000000ffff2c7224 */ /* 0x000fe200030e062c */
[----:B------:R-:W-:-:S04]  /*1af0*/  ISETP.NE.AND P6, PT, R14, RZ, PT ;  /* 0x000000ff0e00720c */ /* 0x000fc80003fc5270 */
        /* <DEDUP_REMOVED lines=27> */
.L_x_7:
[CC--:B------:R-:W-:Y:S01]  /*1cb0*/  LEA R3, P2, R29.reuse, R24.reuse, 0x2 ;  /* 0x000000181d037211 */ /* 0x0c0fe200078410ff */
[----:B------:R-:W1:Y:S01]  /*1cc0*/  FRND.FTZ.FLOOR R12, R17 ;  /* 0x00000011000c7307 */ /* 0x000e620000215000 */
[----:B------:R-:W-:Y:S05]  /*1cd0*/  WARPSYNC.ALL ;  /* 0x0000000000007948 */ /* 0x000fea0003800000 */
[----:B------:R-:W-:Y:S01]  /*1ce0*/  BAR.SYNC.DEFER_BLOCKING 0x0 ;  /* 0x0000000000007b1d */ /* 0x000fe20000010000 */
[----:B------:R-:W-:Y:S01]  /*1cf0*/  FADD R23, R22, -R23 ;  /* 0x8000001716177221 */ /* 0x000fe20000000000 */
[-C--:B------:R-:W-:Y:S01]  /*1d00*/  LEA.HI.X R29, R29, R25.reuse, R44, 0x2, P2 ;  /* 0x000000191d1d7211 */ /* 0x080fe200010f142c */
[----:B------:R-:W-:Y:S01]  /*1d10*/  FADD R38, -R19, R38 ;  /* 0x0000002613267221 */ /* 0x000fe20000000100 */
[----:B------:R-:W-:Y:S01]  /*1d20*/  LEA R6, P2, R46, R24, 0x2 ;  /* 0x000000182e067211 */ /* 0x000fe200078410ff */
[----:B------:R-:W-:Y:S01]  /*1d30*/  FADD R37, -R18, R37 ;  /* 0x0000002512257221 */ /* 0x000fe20000000100 */
[----:B------:R-:W-:Y:S01]  /*1d40*/  ISETP.NE.AND P6, PT, R34, RZ, PT ;  /* 0x000000ff2200720c */ /* 0x000fe20003fc5270 */
[----:B------:R-:W-:Y:S01]  /*1d50*/  IMAD.MOV.U32 R8, RZ, RZ, RZ ;  /* 0x000000ffff087224 */ /* 0x000fe200078e00ff */
[----:B------:R-:W-:-:S02]  /*1d60*/  LEA.HI.X R25, R46, R25, R41, 0x2, P2 ;  /* 0x000000192e197211 */ /* 0x000fc400010f1429 */
[C---:B------:R-:W-:Y:S02]  /*1d70*/  LEA R4, P2, R42.reuse, R3, 0x4 ;  /* 0x000000032a047211 */ /* 0x040fe400078420ff */
[----:B------:R-:W-:Y:S02]  /*1d80*/  P2R R2, PR, RZ, 0x2 ;  /* 0x00000002ff027803 */ /* 0x000fe40000000000 */
[----:B------:R-:W-:Y:S02]  /*1d90*/  LEA.HI.X R27, R42, R29, R27, 0x4, P2 ;  /* 0x0000001d2a1b7211 */ /* 0x000fe400010f241b */
[C---:B------:R-:W-:Y:S02]  /*1da0*/  LEA R6, P2, R9.reuse, R6, 0x4 ;  /* 0x0000000609067211 */ /* 0x040fe400078420ff */
[----:B------:R-:W-:Y:S02]  /*1db0*/  ISETP.NE.AND P1, PT, R32, RZ, PT ;  /* 0x000000ff2000720c */ /* 0x000fe40003f25270 */
[----:B------:R-:W-:Y:S01]  /*1dc0*/  LEA.HI.X R9, R9, R25, R0, 0x4, P2 ;  /* 0x0000001909097211 */ /* 0x000fe200010f2400 */
[----:B------:R-:W-:Y:S01]  /*1dd0*/  FMUL R0, R23, R38 ;  /* 0x0000002617007220 */ /* 0x000fe20000400000 */
[----:B------:R-:W-:-:S04]  /*1de0*/  IADD3 R4, P2, R4, R35, RZ ;  /* 0x0000002304047210 */ /* 0x000fc80007f5e0ff */
[----:B------:R-:W-:Y:S01]  /*1df0*/  FSEL R13, R0, RZ, P6 ;  /* 0x000000ff000d7208 */ /* 0x000fe20003000000 */
[--C-:B------:R-:W-:Y:S01]  /*1e00*/  IMAD.X R5, R27, 0x1, R36.reuse, P2 ;  /* 0x000000011b057824 */ /* 0x100fe200010e0624 */
[----:B------:R-:W-:Y:S01]  /*1e10*/  IADD3 R6, P2, R6, R35, RZ ;  /* 0x0000002306067210 */ /* 0x000fe20007f5e0ff */
[----:B------:R-:W2:Y:S08]  /*1e20*/  FRND.FTZ.FLOOR R10, R19 ;  /* 0x00000013000a7307 */ /* 0x000eb00000215000 */
[----:B------:R-:W3:Y:S01]  /*1e30*/  FRND.FTZ.FLOOR R11, R18 ;  /* 0x00000012000b7307 */ /* 0x000ee20000215000 */
[----:B------:R-:W-:Y:S01]  /*1e40*/  IMAD.X R7, R9, 0x1, R36, P2 ;  /* 0x0000000109077824 */ /* 0x000fe200010e0624 */
[----:B------:R-:W-:Y:S01]  /*1e50*/  ISETP.NE.AND P2, PT, R14, RZ, PT ;  /* 0x000000ff0e00720c */ /* 0x000fe20003f45270 */
[----:B-1----:R-:W-:Y:S01]  /*1e60*/  FADD R14, R17, -R12 ;  /* 0x8000000c110e7221 */ /* 0x002fe20000000000 */
[----:B------:R-:W-:Y:S01]  /*1e70*/  FADD R33, -R22, R33 ;  /* 0x0000002116217221 */ /* 0x000fe20000000100 */
[----:B------:R-:W-:Y:S01]  /*1e80*/  ISETP.NE.AND P6, PT, R28, RZ, PT ;  /* 0x000000ff1c00720c */ /* 0x000fe20003fc5270 */
[----:B------:R1:W4:Y:S01]  /*1e90*/  @!P5 LDG.E.EL R8, desc[UR4][R6.64] ;  /* 0x000000040608d981 */ /* 0x000322000c2e1900 */
[----:B------:R-:W-:-:S05]  /*1ea0*/  FMUL R0, R14, R37 ;  /* 0x000000250e007220 */ /* 0x000fca0000400000 */
[----:B------:R-:W-:Y:S01]  /*1eb0*/  FSEL R20, R0, RZ, P1 ;  /* 0x000000ff00147208 */ /* 0x000fe20000800000 */
[----:B------:R-:W-:Y:S02]  /*1ec0*/  IMAD.MOV.U32 R0, RZ, RZ, RZ ;  /* 0x000000ffff007224 */ /* 0x000fe400078e00ff */
[----:B------:R-:W-:Y:S01]  /*1ed0*/  FADD R12, R12, 1 ;  /* 0x3f8000000c0c7421 */ /* 0x000fe20000000000 */
[----:B------:R-:W-:Y:S02]  /*1ee0*/  ISETP.NE.AND P1, PT, R2, RZ, PT ;  /* 0x000000ff0200720c */ /* 0x000fe40003f25270 */
[----:B------:R-:W1:Y:S01]  /*1ef0*/  LDC.64 R2, c[0x0][0x210] ;  /* 0x00008400ff027b82 */ /* 0x000e620000000a00 */
[----:B------:R1:W4:Y:S01]  /*1f00*/  @!P5 LDG.E.EL R0, desc[UR4][R4.64] ;  /* 0x000000040400d981 */ /* 0x000322000c2e1900 */
[----:B------:R-:W-:Y:S01]  /*1f10*/  FADD R12, -R17, R12 ;  /* 0x0000000c110c7221 */ /* 0x000fe20000000100 */
[----:B------:R-:W-:Y:S01]  /*1f20*/  FMUL R38, R33, R38 ;  /* 0x0000002621267220 */ /* 0x000fe20000400000 */
[----:B--2---:R-:W-:Y:S01]  /*1f30*/  FADD R10, R19, -R10 ;  /* 0x8000000a130a7221 */ /* 0x004fe20000000000 */
[----:B---3--:R-:W-:Y:S01]  /*1f40*/  FADD R11, R18, -R11 ;  /* 0x8000000b120b7221 */ /* 0x008fe20000000000 */
[----:B------:R-:W-:Y:S01]  /*1f50*/  FMUL R37, R12, R37 ;  /* 0x000000250c257220 */ /* 0x000fe20000400000 */
[----:B-----5:R-:W-:Y:S01]  /*1f60*/  FMUL R40, R13, R40 ;  /* 0x000000280d287220 */ /* 0x020fe20000400000 */
[-C--:B-1----:R-:W-:Y:S01]  /*1f70*/  FMUL R6, R33, R10.reuse ;  /* 0x0000000a21067220 */ /* 0x082fe20000400000 */
[----:B------:R-:W-:Y:S01]  /*1f80*/  FMUL R9, R23, R10 ;  /* 0x0000000a17097220 */ /* 0x000fe20000400000 */
[----:B------:R-:W-:Y:S01]  /*1f90*/  FSEL R5, R38, RZ, P3 ;  /* 0x000000ff26057208 */ /* 0x000fe20001800000 */
[----:B------:R-:W-:Y:S01]  /*1fa0*/  FMUL R4, R12, R11 ;  /* 0x0000000b0c047220 */ /* 0x000fe20000400000 */
[----:B------:R-:W-:Y:S01]  /*1fb0*/  FSEL R10, R37, RZ, P4 ;  /* 0x000000ff250a7208 */ /* 0x000fe20002000000 */
[----:B------:R-:W-:Y:S01]  /*1fc0*/  FMUL R39, R20, R39 ;  /* 0x0000002714277220 */ /* 0x000fe20000400000 */
[----:B------:R-:W-:Y:S01]  /*1fd0*/  FSEL R6, R6, RZ, P0 ;  /* 0x000000ff06067208 */ /* 0x000fe20000000000 */
[----:B------:R-:W-:Y:S01]  /*1fe0*/  FFMA R31, R5, R31, R40 ;  /* 0x0000001f051f7223 */ /* 0x000fe20000000028 */
[----:B------:R-:W-:Y:S01]  /*1ff0*/  FMUL R5, R14, R11 ;  /* 0x0000000b0e057220 */ /* 0x000fe20000400000 */
[----:B------:R-:W-:Y:S01]  /*2000*/  FSEL R7, R4, RZ, P1 ;  /* 0x000000ff04077208 */ /* 0x000fe20000800000 */
[----:B------:R-:W-:Y:S01]  /*2010*/  FFMA R30, R10, R30, R39 ;  /* 0x0000001e0a1e7223 */ /* 0x000fe20000000027 */
[----:B------:R-:W-:Y:S01]  /*2020*/  FSEL R9, R9, RZ, P2 ;  /* 0x000000ff09097208 */ /* 0x000fe20001000000 */
[----:B------:R-:W-:Y:S01]  /*2030*/  FFMA R6, R6, R26, R31 ;  /* 0x0000001a06067223 */ /* 0x000fe2000000001f */
[----:B------:R-:W-:Y:S01]  /*2040*/  FSEL R5, R5, RZ, P6 ;  /* 0x000000ff05057208 */ /* 0x000fe20003000000 */
[----:B------:R-:W-:Y:S01]  /*2050*/  FFMA R30, R7, R15, R30 ;  /* 0x0000000f071e7223 */ /* 0x000fe2000000001e */
[----:B0-----:R-:W-:-:S04]  /*2060*/  IMAD.WIDE R2, R16, 0x4, R2 ;  /* 0x0000000410027825 */ /* 0x001fc800078e0202 */
[----:B----4-:R-:W-:Y:S01]  /*2070*/  FFMA R9, R9, R8, R6 ;  /* 0x0000000809097223 */ /* 0x010fe20000000006 */
[----:B------:R-:W-:Y:S01]  /*2080*/  FFMA R8, R5, R0, R30 ;  /* 0x0000000005087223 */ /* 0x000fe2000000001e */
[----:B------:R-:W-:Y:S06]  /*2090*/  @P5 EXIT ;  /* 0x000000000000594d */ /* 0x000fec0003800000 */
[----:B------:R-:W-:Y:S01]  /*20a0*/  STG.E.64 desc[UR4][R2.64], R8 ;  /* 0x0000000802007986 */ /* 0x000fe2000c101b04 */
[----:B------:R-:W-:Y:S05]  /*20b0*/  EXIT ;  /* 0x000000000000794d */ /* 0x000fea0003800000 */
.L_x_8:
[----:B------:R-:W-:-:S00]  /*20c0*/  BRA `(.L_x_8) ;  /* 0xfffffffc00fc7947 */ /* 0x000fc0000383ffff */
[----:B------:R-:W-:-:S00]  /*20d0*/  NOP ;  /* 0x0000000000007918 */ /* 0x000fc00000000000 */
        /* <DEDUP_REMOVED lines=10> */
.L_x_9:


//--------------------- .nv.global.init           --------------------------
	.section	.nv.global.init,"aw",@progbits
.nv.global.init:
	.type		assertFunc_7,@object
	.size		assertFunc_7,(assertFunc_3 - assertFunc_7)
assertFunc_7:
        /*0000*/ 	.byte	0x75, 0x6e, 0x6b, 0x6e, 0x6f, 0x77, 0x6e, 0x00
	.type		assertFunc_3,@object
	.size		assertFunc_3,(assertFunc_1 - assertFunc_3)
assertFunc_3:
        /*0008*/ 	.byte	0x75, 0x6e, 0x6b, 0x6e, 0x6f, 0x77, 0x6e, 0x00
	.type		assertFunc_1,@object
	.size		assertFunc_1,(assertFunc_5 - assertFunc_1)
assertFunc_1:
        /*0010*/ 	.byte	0x75, 0x6e, 0x6b, 0x6e, 0x6f, 0x77, 0x6e, 0x00
	.type		assertFunc_5,@object
	.size		assertFunc_5,(assertFunc_6 - assertFunc_5)
assertFunc_5:
        /*0018*/ 	.byte	0x75, 0x6e, 0x6b, 0x6e, 0x6f, 0x77, 0x6e, 0x00
	.type		assertFunc_6,@object
	.size		assertFunc_6,(assertFunc_2 - assertFunc_6)
assertFunc_6:
        /*0020*/ 	.byte	0x75, 0x6e, 0x6b, 0x6e, 0x6f, 0x77, 0x6e, 0x00
	.type		assertFunc_2,@object
	.size		assertFunc_2,(assertFunc_4 - assertFunc_2)
assertFunc_2:
        /*0028*/ 	.byte	0x75, 0x6e, 0x6b, 0x6e, 0x6f, 0x77, 0x6e, 0x00
	.type		assertFunc_4,@object
	.size		assertFunc_4,(assertFunc_0 - assertFunc_4)
assertFunc_4:
        /*0030*/ 	.byte	0x75, 0x6e, 0x6b, 0x6e, 0x6f, 0x77, 0x6e, 0x00
	.type		assertFunc_0,@object
	.size		assertFunc_0,(_$_str - assertFunc_0)
assertFunc_0:
        /*0038*/ 	.byte	0x75, 0x6e, 0x6b, 0x6e, 0x6f, 0x77, 0x6e, 0x00
	.type		_$_str,@object
	.size		_$_str,(assertMessage_5 - _$_str)
_$_str:
        /*0040*/ 	.byte	0x5f, 0x5f, 0x43, 0x55, 0x44, 0x41, 0x5f, 0x46, 0x54, 0x5a, 0x00
	.type		assertMessage_5,@object
	.size		assertMessage_5,(assertMessage_1 - assertMessage_5)
assertMessage_5:
        /*004b*/ 	.byte	0x69, 0x6e, 0x64, 0x65, 0x78, 0x20, 0x6f, 0x75, 0x74, 0x20, 0x6f, 0x66, 0x20, 0x62, 0x6f, 0x75
        /*005b*/ 	.byte	0x6e, 0x64, 0x73, 0x3a, 0x20, 0x30, 0x20, 0x3c, 0x3d, 0x20, 0x74, 0x6d, 0x70, 0x38, 0x32, 0x20
        /*006b*/ 	.byte	0x3c, 0x20, 0x34, 0x00
	.type		assertMessage_1,@object
	.size		assertMessage_1,(assertMessage_7 - assertMessage_1)
assertMessage_1:
        /*006f*/ 	.byte	0x69, 0x6e, 0x64, 0x65, 0x78, 0x20, 0x6f, 0x75, 0x74, 0x20, 0x6f, 0x66, 0x20, 0x62, 0x6f, 0x75
        /*007f*/ 	.byte	0x6e, 0x64, 0x73, 0x3a, 0x20, 0x30, 0x20, 0x3c, 0x3d, 0x20, 0x74, 0x6d, 0x70, 0x35, 0x38, 0x20
        /*008f*/ 	.byte	0x3c, 0x20, 0x34, 0x00
	.type		assertMessage_7,@object
	.size		assertMessage_7,(assertMessage_3 - assertMessage_7)
assertMessage_7:
        /*0093*/ 	.byte	0x69, 0x6e, 0x64, 0x65, 0x78, 0x20, 0x6f, 0x75, 0x74, 0x20, 0x6f, 0x66, 0x20, 0x62, 0x6f, 0x75
        /*00a3*/ 	.byte	0x6e, 0x64, 0x73, 0x3a, 0x20, 0x30, 0x20, 0x3c, 0x3d, 0x20, 0x74, 0x6d, 0x70, 0x39, 0x35, 0x20
        /*00b3*/ 	.byte	0x3c, 0x20, 0x34, 0x00
	.type		assertMessage_3,@object
	.size		assertMessage_3,(assertMessage_4 - assertMessage_3)
assertMessage_3:
        /*00b7*/ 	.byte	0x69, 0x6e, 0x64, 0x65, 0x78, 0x20, 0x6f, 0x75, 0x74, 0x20, 0x6f, 0x66, 0x20, 0x62, 0x6f, 0x75
        /*00c7*/ 	.byte	0x6e, 0x64, 0x73, 0x3a, 0x20, 0x30, 0x20, 0x3c, 0x3d, 0x20, 0x74, 0x6d, 0x70, 0x37, 0x30, 0x20
        /*00d7*/ 	.byte	0x3c, 0x20, 0x34, 0x00
	.type		assertMessage_4,@object
	.size		assertMessage_4,(assertMessage_0 - assertMessage_4)
assertMessage_4:
        /*00db*/ 	.byte	0x69, 0x6e, 0x64, 0x65, 0x78, 0x20, 0x6f, 0x75, 0x74, 0x20, 0x6f, 0x66, 0x20, 0x62, 0x6f, 0x75
        /*00eb*/ 	.byte	0x6e, 0x64, 0x73, 0x3a, 0x20, 0x30, 0x20, 0x3c, 0x3d, 0x20, 0x74, 0x6d, 0x70, 0x37, 0x37, 0x20
        /*00fb*/ 	.byte	0x3c, 0x20, 0x34, 0x00
	.type		assertMessage_0,@object
	.size		assertMessage_0,(assertMessage_2 - assertMessage_0)
assertMessage_0:
        /*00ff*/ 	.byte	0x69, 0x6e, 0x64, 0x65, 0x78, 0x20, 0x6f, 0x75, 0x74, 0x20, 0x6f, 0x66, 0x20, 0x62, 0x6f, 0x75
        /*010f*/ 	.byte	0x6e, 0x64, 0x73, 0x3a, 0x20, 0x30, 0x20, 0x3c, 0x3d, 0x20, 0x74, 0x6d, 0x70, 0x35, 0x32, 0x20
        /*011f*/ 	.byte	0x3c, 0x20, 0x34, 0x00
	.type		assertMessage_2,@object
	.size		assertMessage_2,(assertMessage_6 - assertMessage_2)
assertMessage_2:
        /*0123*/ 	.byte	0x69, 0x6e, 0x64, 0x65, 0x78, 0x20, 0x6f, 0x75, 0x74, 0x20, 0x6f, 0x66, 0x20, 0x62, 0x6f, 0x75
        /*0133*/ 	.byte	0x6e, 0x64, 0x73, 0x3a, 0x20, 0x30, 0x20, 0x3c, 0x3d, 0x20, 0x74, 0x6d, 0x70, 0x36, 0x34, 0x20
        /*0143*/ 	.byte	0x3c, 0x20, 0x34, 0x00
	.type		assertMessage_6,@object
	.size		assertMessage_6,(assertFile_2 - assertMessage_6)
assertMessage_6:
        /*0147*/ 	.byte	0x69, 0x6e, 0x64, 0x65, 0x78, 0x20, 0x6f, 0x75, 0x74, 0x20, 0x6f, 0x66, 0x20, 0x62, 0x6f, 0x75
        /*0157*/ 	.byte	0x6e, 0x64, 0x73, 0x3a, 0x20, 0x30, 0x20, 0x3c, 0x3d, 0x20, 0x74, 0x6d, 0x70, 0x39, 0x30, 0x20
        /*0167*/ 	.byte	0x3c, 0x20, 0x34, 0x00
	.type		assertFile_2,@object
	.size		assertFile_2,(assertFile_6 - assertFile_2)
assertFile_2:
        /*016b*/ 	.byte	0x69, 0x6e, 0x64, 0x75, 0x63, 0x74, 0x6f, 0x72, 0x5f, 0x63, 0x61, 0x63, 0x68, 0x65, 0x2f, 0x72
        /*017b*/ 	.byte	0x37, 0x2f, 0x63, 0x72, 0x37, 0x33, 0x68, 0x35, 0x79, 0x64, 0x32, 0x69, 0x6e, 0x66, 0x61, 0x6c
        /*018b*/ 	.byte	0x68, 0x78, 0x67, 0x35, 0x77, 0x79, 0x67, 0x64, 0x6f, 0x6d, 0x66, 0x61, 0x6f, 0x61, 0x36, 0x6f
        /*019b*/ 	.byte	0x34, 0x65, 0x78, 0x6f, 0x7a, 0x72, 0x68, 0x61, 0x73, 0x73, 0x37, 0x6e, 0x75, 0x68, 0x63, 0x66
        /*01ab*/ 	.byte	0x35, 0x33, 0x68, 0x75, 0x69, 0x6b, 0x2e, 0x70, 0x79, 0x00
	.type		assertFile_6,@object
	.size		assertFile_6,(assertFile_4 - assertFile_6)
assertFile_6:
        /*01b5*/ 	.byte	0x69, 0x6e, 0x64, 0x75, 0x63, 0x74, 0x6f, 0x72, 0x5f, 0x63, 0x61, 0x63, 0x68, 0x65, 0x2f, 0x72
        /*01c5*/ 	.byte	0x37, 0x2f, 0x63, 0x72, 0x37, 0x33, 0x68, 0x35, 0x79, 0x64, 0x32, 0x69, 0x6e, 0x66, 0x61, 0x6c
        /*01d5*/ 	.byte	0x68, 0x78, 0x67, 0x35, 0x77, 0x79, 0x67, 0x64, 0x6f, 0x6d, 0x66, 0x61, 0x6f, 0x61, 0x36, 0x6f
        /*01e5*/ 	.byte	0x34, 0x65, 0x78, 0x6f, 0x7a, 0x72, 0x68, 0x61, 0x73, 0x73, 0x37, 0x6e, 0x75, 0x68, 0x63, 0x66
        /*01f5*/ 	.byte	0x35, 0x33, 0x68, 0x75, 0x69, 0x6b, 0x2e, 0x70, 0x79, 0x00
	.type		assertFile_4,@object
	.size		assertFile_4,(assertFile_0 - assertFile_4)
assertFile_4:
        /*01ff*/ 	.byte	0x69, 0x6e, 0x64, 0x75, 0x63, 0x74, 0x6f, 0x72, 0x5f, 0x63, 0x61, 0x63, 0x68, 0x65, 0x2f, 0x72
        /*020f*/ 	.byte	0x37, 0x2f, 0x63, 0x72, 0x37, 0x33, 0x68, 0x35, 0x79, 0x64, 0x32, 0x69, 0x6e, 0x66, 0x61, 0x6c
        /*021f*/ 	.byte	0x68, 0x78, 0x67, 0x35, 0x77, 0x79, 0x67, 0x64, 0x6f, 0x6d, 0x66, 0x61, 0x6f, 0x61, 0x36, 0x6f
        /*022f*/ 	.byte	0x34, 0x65, 0x78, 0x6f, 0x7a, 0x72, 0x68, 0x61, 0x73, 0x73, 0x37, 0x6e, 0x75, 0x68, 0x63, 0x66
        /*023f*/ 	.byte	0x35, 0x33, 0x68, 0x75, 0x69, 0x6b, 0x2e, 0x70, 0x79, 0x00
	.type		assertFile_0,@object
	.size		assertFile_0,(assertFile_1 - assertFile_0)
assertFile_0:
        /*0249*/ 	.byte	0x69, 0x6e, 0x64, 0x75, 0x63, 0x74, 0x6f, 0x72, 0x5f, 0x63, 0x61, 0x63, 0x68, 0x65, 0x2f, 0x72
        /*0259*/ 	.byte	0x37, 0x2f, 0x63, 0x72, 0x37, 0x33, 0x68, 0x35, 0x79, 0x64, 0x32, 0x69, 0x6e, 0x66, 0x61, 0x6c
        /*0269*/ 	.byte	0x68, 0x78, 0x67, 0x35, 0x77, 0x79, 0x67, 0x64, 0x6f, 0x6d, 0x66, 0x61, 0x6f, 0x61, 0x36, 0x6f
        /*0279*/ 	.byte	0x34, 0x65, 0x78, 0x6f, 0x7a, 0x72, 0x68, 0x61, 0x73, 0x73, 0x37, 0x6e, 0x75, 0x68, 0x63, 0x66
        /*0289*/ 	.byte	0x35, 0x33, 0x68, 0x75, 0x69, 0x6b, 0x2e, 0x70, 0x79, 0x00
	.type		assertFile_1,@object
	.size		assertFile_1,(assertFile_5 - assertFile_1)
assertFile_1:
        /*0293*/ 	.byte	0x69, 0x6e, 0x64, 0x75, 0x63, 0x74, 0x6f, 0x72, 0x5f, 0x63, 0x61, 0x63, 0x68, 0x65, 0x2f, 0x72
        /*02a3*/ 	.byte	0x37, 0x2f, 0x63, 0x72, 0x37, 0x33, 0x68, 0x35, 0x79, 0x64, 0x32, 0x69, 0x6e, 0x66, 0x61, 0x6c
        /*02b3*/ 	.byte	0x68, 0x78, 0x67, 0x35, 0x77, 0x79, 0x67, 0x64, 0x6f, 0x6d, 0x66, 0x61, 0x6f, 0x61, 0x36, 0x6f
        /*02c3*/ 	.byte	0x34, 0x65, 0x78, 0x6f, 0x7a, 0x72, 0x68, 0x61, 0x73, 0x73, 0x37, 0x6e, 0x75, 0x68, 0x63, 0x66
        /*02d3*/ 	.byte	0x35, 0x33, 0x68, 0x75, 0x69, 0x6b, 0x2e, 0x70, 0x79, 0x00
	.type		assertFile_5,@object
	.size		assertFile_5,(assertFile_7 - assertFile_5)
assertFile_5:
        /*02dd*/ 	.byte	0x69, 0x6e, 0x64, 0x75, 0x63, 0x74, 0x6f, 0x72, 0x5f, 0x63, 0x61, 0x63, 0x68, 0x65, 0x2f, 0x72
        /*02ed*/ 	.byte	0x37, 0x2f, 0x63, 0x72, 0x37, 0x33, 0x68, 0x35, 0x79, 0x64, 0x32, 0x69, 0x6e, 0x66, 0x61, 0x6c
        /*02fd*/ 	.byte	0x68, 0x78, 0x67, 0x35, 0x77, 0x79, 0x67, 0x64, 0x6f, 0x6d, 0x66, 0x61, 0x6f, 0x61, 0x36, 0x6f
        /*030d*/ 	.byte	0x34, 0x65, 0x78, 0x6f, 0x7a, 0x72, 0x68, 0x61, 0x73, 0x73, 0x37, 0x6e, 0x75, 0x68, 0x63, 0x66
        /*031d*/ 	.byte	0x35, 0x33, 0x68, 0x75, 0x69, 0x6b, 0x2e, 0x70, 0x79, 0x00
	.type		assertFile_7,@object
	.size		assertFile_7,(assertFile_3 - assertFile_7)
assertFile_7:
        /*0327*/ 	.byte	0x69, 0x6e, 0x64, 0x75, 0x63, 0x74, 0x6f, 0x72, 0x5f, 0x63, 0x61, 0x63, 0x68, 0x65, 0x2f, 0x72
        /*0337*/ 	.byte	0x37, 0x2f, 0x63, 0x72, 0x37, 0x33, 0x68, 0x35, 0x79, 0x64, 0x32, 0x69, 0x6e, 0x66, 0x61, 0x6c
        /*0347*/ 	.byte	0x68, 0x78, 0x67, 0x35, 0x77, 0x79, 0x67, 0x64, 0x6f, 0x6d, 0x66, 0x61, 0x6f, 0x61, 0x36, 0x6f
        /*0357*/ 	.byte	0x34, 0x65, 0x78, 0x6f, 0x7a, 0x72, 0x68, 0x61, 0x73, 0x73, 0x37, 0x6e, 0x75, 0x68, 0x63, 0x66
        /*0367*/ 	.byte	0x35, 0x33, 0x68, 0x75, 0x69, 0x6b, 0x2e, 0x70, 0x79, 0x00
	.type		assertFile_3,@object
	.size		assertFile_3,(.L_13 - assertFile_3)
assertFile_3:
        /*0371*/ 	.byte	0x69, 0x6e, 0x64, 0x75, 0x63, 0x74, 0x6f, 0x72, 0x5f, 0x63, 0x61, 0x63, 0x68, 0x65, 0x2f, 0x72
        /*0381*/ 	.byte	0x37, 0x2f, 0x63, 0x72, 0x37, 0x33, 0x68, 0x35, 0x79, 0x64, 0x32, 0x69, 0x6e, 0x66, 0x61, 0x6c
        /*0391*/ 	.byte	0x68, 0x78, 0x67, 0x35, 0x77, 0x79, 0x67, 0x64, 0x6f, 0x6d, 0x66, 0x61, 0x6f, 0x61, 0x36, 0x6f
        /*03a1*/ 	.byte	0x34, 0x65, 0x78, 0x6f, 0x7a, 0x72, 0x68, 0x61, 0x73, 0x73, 0x37, 0x6e, 0x75, 0x68, 0x63, 0x66
        /*03b1*/ 	.byte	0x35, 0x33, 0x68, 0x75, 0x69, 0x6b, 0x2e, 0x70, 0x79, 0x00
.L_13:


//--------------------- .nv.constant0.triton_poi_fused_grid_sampler_2d_1 --------------------------
	.section	.nv.constant0.triton_poi_fused_grid_sampler_2d_1,"a",@progbits
	.sectionflags	@""
	.align	4
.nv.constant0.triton_poi_fused_grid_sampler_2d_1:
	.zero		556


//--------------------- SYMBOLS --------------------------

	.type		__assertfail,@function
